//
// Generated by NVIDIA NVVM Compiler
//
// Compiler Build ID: CL-36424714
// Cuda compilation tools, release 13.0, V13.0.88
// Based on NVVM 20.0.0
//

.version 9.0
.target sm_100
.address_size 64

	// .globl	_ZN3cub18CUB_300001_SM_10006detail11EmptyKernelIvEEvv
.global .align 1 .b8 _ZN30_INTERNAL_52f252ca_4_k_cu_main4cuda3std3__45__cpo5beginE[1];
.global .align 1 .b8 _ZN30_INTERNAL_52f252ca_4_k_cu_main4cuda3std3__45__cpo3endE[1];
.global .align 1 .b8 _ZN30_INTERNAL_52f252ca_4_k_cu_main4cuda3std3__45__cpo6cbeginE[1];
.global .align 1 .b8 _ZN30_INTERNAL_52f252ca_4_k_cu_main4cuda3std3__45__cpo4cendE[1];
.global .align 1 .b8 _ZN30_INTERNAL_52f252ca_4_k_cu_main4cuda3std3__45__cpo6rbeginE[1];
.global .align 1 .b8 _ZN30_INTERNAL_52f252ca_4_k_cu_main4cuda3std3__45__cpo4rendE[1];
.global .align 1 .b8 _ZN30_INTERNAL_52f252ca_4_k_cu_main4cuda3std3__45__cpo7crbeginE[1];
.global .align 1 .b8 _ZN30_INTERNAL_52f252ca_4_k_cu_main4cuda3std3__45__cpo5crendE[1];
.global .align 1 .b8 _ZN30_INTERNAL_52f252ca_4_k_cu_main4cuda3std3__432_GLOBAL__N__52f252ca_4_k_cu_main6ignoreE[1];
.global .align 1 .b8 _ZN30_INTERNAL_52f252ca_4_k_cu_main4cuda3std3__419piecewise_constructE[1];
.global .align 1 .b8 _ZN30_INTERNAL_52f252ca_4_k_cu_main4cuda3std3__48in_placeE[1];
.global .align 1 .b8 _ZN30_INTERNAL_52f252ca_4_k_cu_main4cuda3std3__420unreachable_sentinelE[1];
.global .align 1 .b8 _ZN30_INTERNAL_52f252ca_4_k_cu_main4cuda3std3__47nulloptE[1];
.global .align 1 .b8 _ZN30_INTERNAL_52f252ca_4_k_cu_main4cuda3std3__48unexpectE[1];
.global .align 1 .b8 _ZN30_INTERNAL_52f252ca_4_k_cu_main4cuda3std6ranges3__45__cpo4swapE[1];
.global .align 1 .b8 _ZN30_INTERNAL_52f252ca_4_k_cu_main4cuda3std6ranges3__45__cpo9iter_moveE[1];
.global .align 1 .b8 _ZN30_INTERNAL_52f252ca_4_k_cu_main4cuda3std6ranges3__45__cpo5beginE[1];
.global .align 1 .b8 _ZN30_INTERNAL_52f252ca_4_k_cu_main4cuda3std6ranges3__45__cpo3endE[1];
.global .align 1 .b8 _ZN30_INTERNAL_52f252ca_4_k_cu_main4cuda3std6ranges3__45__cpo6cbeginE[1];
.global .align 1 .b8 _ZN30_INTERNAL_52f252ca_4_k_cu_main4cuda3std6ranges3__45__cpo4cendE[1];
.global .align 1 .b8 _ZN30_INTERNAL_52f252ca_4_k_cu_main4cuda3std6ranges3__45__cpo7advanceE[1];
.global .align 1 .b8 _ZN30_INTERNAL_52f252ca_4_k_cu_main4cuda3std6ranges3__45__cpo9iter_swapE[1];
.global .align 1 .b8 _ZN30_INTERNAL_52f252ca_4_k_cu_main4cuda3std6ranges3__45__cpo4nextE[1];
.global .align 1 .b8 _ZN30_INTERNAL_52f252ca_4_k_cu_main4cuda3std6ranges3__45__cpo4prevE[1];
.global .align 1 .b8 _ZN30_INTERNAL_52f252ca_4_k_cu_main4cuda3std6ranges3__45__cpo4dataE[1];
.global .align 1 .b8 _ZN30_INTERNAL_52f252ca_4_k_cu_main4cuda3std6ranges3__45__cpo5cdataE[1];
.global .align 1 .b8 _ZN30_INTERNAL_52f252ca_4_k_cu_main4cuda3std6ranges3__45__cpo4sizeE[1];
.global .align 1 .b8 _ZN30_INTERNAL_52f252ca_4_k_cu_main4cuda3std6ranges3__45__cpo5ssizeE[1];
.global .align 1 .b8 _ZN30_INTERNAL_52f252ca_4_k_cu_main4cuda3std6ranges3__45__cpo8distanceE[1];
.global .align 1 .b8 _ZN30_INTERNAL_52f252ca_4_k_cu_main6thrust24THRUST_300001_SM_1000_NS8cuda_cub3parE[1];
.global .align 1 .b8 _ZN30_INTERNAL_52f252ca_4_k_cu_main6thrust24THRUST_300001_SM_1000_NS8cuda_cub10par_nosyncE[1];
.global .align 1 .b8 _ZN30_INTERNAL_52f252ca_4_k_cu_main6thrust24THRUST_300001_SM_1000_NS6system6detail10sequential3seqE[1];
.global .align 1 .b8 _ZN30_INTERNAL_52f252ca_4_k_cu_main6thrust24THRUST_300001_SM_1000_NS12placeholders2_1E[1];
.global .align 1 .b8 _ZN30_INTERNAL_52f252ca_4_k_cu_main6thrust24THRUST_300001_SM_1000_NS12placeholders2_2E[1];
.global .align 1 .b8 _ZN30_INTERNAL_52f252ca_4_k_cu_main6thrust24THRUST_300001_SM_1000_NS12placeholders2_3E[1];
.global .align 1 .b8 _ZN30_INTERNAL_52f252ca_4_k_cu_main6thrust24THRUST_300001_SM_1000_NS12placeholders2_4E[1];
.global .align 1 .b8 _ZN30_INTERNAL_52f252ca_4_k_cu_main6thrust24THRUST_300001_SM_1000_NS12placeholders2_5E[1];
.global .align 1 .b8 _ZN30_INTERNAL_52f252ca_4_k_cu_main6thrust24THRUST_300001_SM_1000_NS12placeholders2_6E[1];
.global .align 1 .b8 _ZN30_INTERNAL_52f252ca_4_k_cu_main6thrust24THRUST_300001_SM_1000_NS12placeholders2_7E[1];
.global .align 1 .b8 _ZN30_INTERNAL_52f252ca_4_k_cu_main6thrust24THRUST_300001_SM_1000_NS12placeholders2_8E[1];
.global .align 1 .b8 _ZN30_INTERNAL_52f252ca_4_k_cu_main6thrust24THRUST_300001_SM_1000_NS12placeholders2_9E[1];
.global .align 1 .b8 _ZN30_INTERNAL_52f252ca_4_k_cu_main6thrust24THRUST_300001_SM_1000_NS12placeholders3_10E[1];
.global .align 1 .b8 _ZN30_INTERNAL_52f252ca_4_k_cu_main6thrust24THRUST_300001_SM_1000_NS3seqE[1];

.visible .entry _ZN3cub18CUB_300001_SM_10006detail11EmptyKernelIvEEvv()
{


	ret;

}
	// .globl	_ZN3cub18CUB_300001_SM_10006detail9transform16transform_kernelINS2_10policy_hubILb1EN4cuda3std3__45tupleIJN6thrust24THRUST_300001_SM_1000_NS20permutation_iteratorINSA_12zip_iteratorINS8_IJNSA_6detail15normal_iteratorINSA_10device_ptrIfEEEESH_EEEEENSE_INSF_IiEEEEEEEEEE10policy1000EiNS7_10__identityENSA_25transform_output_iteratorI7FunctorSH_EEJSM_EEEvT0_iT1_T2_DpNS2_10kernel_argIT3_EE
.visible .entry _ZN3cub18CUB_300001_SM_10006detail9transform16transform_kernelINS2_10policy_hubILb1EN4cuda3std3__45tupleIJN6thrust24THRUST_300001_SM_1000_NS20permutation_iteratorINSA_12zip_iteratorINS8_IJNSA_6detail15normal_iteratorINSA_10device_ptrIfEEEESH_EEEEENSE_INSF_IiEEEEEEEEEE10policy1000EiNS7_10__identityENSA_25transform_output_iteratorI7FunctorSH_EEJSM_EEEvT0_iT1_T2_DpNS2_10kernel_argIT3_EE(
	.param .u32 _ZN3cub18CUB_300001_SM_10006detail9transform16transform_kernelINS2_10policy_hubILb1EN4cuda3std3__45tupleIJN6thrust24THRUST_300001_SM_1000_NS20permutation_iteratorINSA_12zip_iteratorINS8_IJNSA_6detail15normal_iteratorINSA_10device_ptrIfEEEESH_EEEEENSE_INSF_IiEEEEEEEEEE10policy1000EiNS7_10__identityENSA_25transform_output_iteratorI7FunctorSH_EEJSM_EEEvT0_iT1_T2_DpNS2_10kernel_argIT3_EE_param_0,
	.param .u32 _ZN3cub18CUB_300001_SM_10006detail9transform16transform_kernelINS2_10policy_hubILb1EN4cuda3std3__45tupleIJN6thrust24THRUST_300001_SM_1000_NS20permutation_iteratorINSA_12zip_iteratorINS8_IJNSA_6detail15normal_iteratorINSA_10device_ptrIfEEEESH_EEEEENSE_INSF_IiEEEEEEEEEE10policy1000EiNS7_10__identityENSA_25transform_output_iteratorI7FunctorSH_EEJSM_EEEvT0_iT1_T2_DpNS2_10kernel_argIT3_EE_param_1,
	.param .align 1 .b8 _ZN3cub18CUB_300001_SM_10006detail9transform16transform_kernelINS2_10policy_hubILb1EN4cuda3std3__45tupleIJN6thrust24THRUST_300001_SM_1000_NS20permutation_iteratorINSA_12zip_iteratorINS8_IJNSA_6detail15normal_iteratorINSA_10device_ptrIfEEEESH_EEEEENSE_INSF_IiEEEEEEEEEE10policy1000EiNS7_10__identityENSA_25transform_output_iteratorI7FunctorSH_EEJSM_EEEvT0_iT1_T2_DpNS2_10kernel_argIT3_EE_param_2[1],
	.param .align 8 .b8 _ZN3cub18CUB_300001_SM_10006detail9transform16transform_kernelINS2_10policy_hubILb1EN4cuda3std3__45tupleIJN6thrust24THRUST_300001_SM_1000_NS20permutation_iteratorINSA_12zip_iteratorINS8_IJNSA_6detail15normal_iteratorINSA_10device_ptrIfEEEESH_EEEEENSE_INSF_IiEEEEEEEEEE10policy1000EiNS7_10__identityENSA_25transform_output_iteratorI7FunctorSH_EEJSM_EEEvT0_iT1_T2_DpNS2_10kernel_argIT3_EE_param_3[16],
	.param .align 8 .b8 _ZN3cub18CUB_300001_SM_10006detail9transform16transform_kernelINS2_10policy_hubILb1EN4cuda3std3__45tupleIJN6thrust24THRUST_300001_SM_1000_NS20permutation_iteratorINSA_12zip_iteratorINS8_IJNSA_6detail15normal_iteratorINSA_10device_ptrIfEEEESH_EEEEENSE_INSF_IiEEEEEEEEEE10policy1000EiNS7_10__identityENSA_25transform_output_iteratorI7FunctorSH_EEJSM_EEEvT0_iT1_T2_DpNS2_10kernel_argIT3_EE_param_4[24]
)
.maxntid 128
{
	.reg .pred 	%p<35>;
	.reg .b32 	%r<104>;
	.reg .b32 	%f<151>;
	.reg .b64 	%rd<150>;

	ld.param.u32 	%r38, [_ZN3cub18CUB_300001_SM_10006detail9transform16transform_kernelINS2_10policy_hubILb1EN4cuda3std3__45tupleIJN6thrust24THRUST_300001_SM_1000_NS20permutation_iteratorINSA_12zip_iteratorINS8_IJNSA_6detail15normal_iteratorINSA_10device_ptrIfEEEESH_EEEEENSE_INSF_IiEEEEEEEEEE10policy1000EiNS7_10__identityENSA_25transform_output_iteratorI7FunctorSH_EEJSM_EEEvT0_iT1_T2_DpNS2_10kernel_argIT3_EE_param_0];
	ld.param.u64 	%rd13, [_ZN3cub18CUB_300001_SM_10006detail9transform16transform_kernelINS2_10policy_hubILb1EN4cuda3std3__45tupleIJN6thrust24THRUST_300001_SM_1000_NS20permutation_iteratorINSA_12zip_iteratorINS8_IJNSA_6detail15normal_iteratorINSA_10device_ptrIfEEEESH_EEEEENSE_INSF_IiEEEEEEEEEE10policy1000EiNS7_10__identityENSA_25transform_output_iteratorI7FunctorSH_EEJSM_EEEvT0_iT1_T2_DpNS2_10kernel_argIT3_EE_param_4+16];
	ld.param.u64 	%rd14, [_ZN3cub18CUB_300001_SM_10006detail9transform16transform_kernelINS2_10policy_hubILb1EN4cuda3std3__45tupleIJN6thrust24THRUST_300001_SM_1000_NS20permutation_iteratorINSA_12zip_iteratorINS8_IJNSA_6detail15normal_iteratorINSA_10device_ptrIfEEEESH_EEEEENSE_INSF_IiEEEEEEEEEE10policy1000EiNS7_10__identityENSA_25transform_output_iteratorI7FunctorSH_EEJSM_EEEvT0_iT1_T2_DpNS2_10kernel_argIT3_EE_param_4+8];
	ld.param.u64 	%rd15, [_ZN3cub18CUB_300001_SM_10006detail9transform16transform_kernelINS2_10policy_hubILb1EN4cuda3std3__45tupleIJN6thrust24THRUST_300001_SM_1000_NS20permutation_iteratorINSA_12zip_iteratorINS8_IJNSA_6detail15normal_iteratorINSA_10device_ptrIfEEEESH_EEEEENSE_INSF_IiEEEEEEEEEE10policy1000EiNS7_10__identityENSA_25transform_output_iteratorI7FunctorSH_EEJSM_EEEvT0_iT1_T2_DpNS2_10kernel_argIT3_EE_param_4];
	ld.param.u64 	%rd16, [_ZN3cub18CUB_300001_SM_10006detail9transform16transform_kernelINS2_10policy_hubILb1EN4cuda3std3__45tupleIJN6thrust24THRUST_300001_SM_1000_NS20permutation_iteratorINSA_12zip_iteratorINS8_IJNSA_6detail15normal_iteratorINSA_10device_ptrIfEEEESH_EEEEENSE_INSF_IiEEEEEEEEEE10policy1000EiNS7_10__identityENSA_25transform_output_iteratorI7FunctorSH_EEJSM_EEEvT0_iT1_T2_DpNS2_10kernel_argIT3_EE_param_3];
	ld.param.u32 	%r37, [_ZN3cub18CUB_300001_SM_10006detail9transform16transform_kernelINS2_10policy_hubILb1EN4cuda3std3__45tupleIJN6thrust24THRUST_300001_SM_1000_NS20permutation_iteratorINSA_12zip_iteratorINS8_IJNSA_6detail15normal_iteratorINSA_10device_ptrIfEEEESH_EEEEENSE_INSF_IiEEEEEEEEEE10policy1000EiNS7_10__identityENSA_25transform_output_iteratorI7FunctorSH_EEJSM_EEEvT0_iT1_T2_DpNS2_10kernel_argIT3_EE_param_1];
	cvta.to.global.u64 	%rd1, %rd16;
	cvta.to.global.u64 	%rd2, %rd15;
	cvta.to.global.u64 	%rd3, %rd14;
	cvta.to.global.u64 	%rd4, %rd13;
	shl.b32 	%r39, %r37, 7;
	mov.u32 	%r40, %ctaid.x;
	mul.lo.s32 	%r1, %r39, %r40;
	sub.s32 	%r41, %r38, %r1;
	min.s32 	%r2, %r39, %r41;
	mul.wide.s32 	%rd17, %r1, 4;
	add.s64 	%rd5, %rd2, %rd17;
	add.s64 	%rd6, %rd1, %rd17;
	setp.gt.s32 	%p1, %r39, %r41;
	@%p1 bra 	$L__BB1_13;
	setp.lt.s32 	%p2, %r37, 1;
	@%p2 bra 	$L__BB1_54;
	mov.u32 	%r3, %tid.x;
	and.b32  	%r4, %r37, 7;
	setp.lt.u32 	%p3, %r37, 8;
	mov.b32 	%r102, 0;
	@%p3 bra 	$L__BB1_5;
	and.b32  	%r43, %r37, 2147483640;
	neg.s32 	%r96, %r43;
	mul.wide.u32 	%rd18, %r3, 4;
	add.s64 	%rd149, %rd17, %rd18;
	add.s32 	%r95, %r3, 128;
$L__BB1_4:
	.pragma "nounroll";
	and.b32  	%r102, %r37, 2147483640;
	mul.wide.s32 	%rd19, %r95, 4;
	add.s64 	%rd20, %rd17, %rd19;
	add.s64 	%rd21, %rd2, %rd149;
	ld.global.u32 	%r44, [%rd21];
	mul.wide.s32 	%rd22, %r44, 4;
	add.s64 	%rd23, %rd3, %rd22;
	add.s64 	%rd24, %rd4, %rd22;
	add.s64 	%rd25, %rd1, %rd149;
	ld.global.f32 	%f1, [%rd23];
	ld.global.f32 	%f2, [%rd24];
	mul.f32 	%f3, %f1, %f2;
	fma.rn.f32 	%f4, %f1, %f2, %f3;
	div.rn.f32 	%f5, %f4, 0f40400000;
	st.global.f32 	[%rd25], %f5;
	add.s64 	%rd26, %rd2, %rd20;
	ld.global.u32 	%r45, [%rd26];
	mul.wide.s32 	%rd27, %r45, 4;
	add.s64 	%rd28, %rd3, %rd27;
	add.s64 	%rd29, %rd4, %rd27;
	add.s64 	%rd30, %rd1, %rd20;
	ld.global.f32 	%f6, [%rd28];
	ld.global.f32 	%f7, [%rd29];
	mul.f32 	%f8, %f6, %f7;
	fma.rn.f32 	%f9, %f6, %f7, %f8;
	div.rn.f32 	%f10, %f9, 0f40400000;
	st.global.f32 	[%rd30], %f10;
	ld.global.u32 	%r46, [%rd26+512];
	mul.wide.s32 	%rd31, %r46, 4;
	add.s64 	%rd32, %rd3, %rd31;
	add.s64 	%rd33, %rd4, %rd31;
	ld.global.f32 	%f11, [%rd32];
	ld.global.f32 	%f12, [%rd33];
	mul.f32 	%f13, %f11, %f12;
	fma.rn.f32 	%f14, %f11, %f12, %f13;
	div.rn.f32 	%f15, %f14, 0f40400000;
	st.global.f32 	[%rd30+512], %f15;
	ld.global.u32 	%r47, [%rd26+1024];
	mul.wide.s32 	%rd34, %r47, 4;
	add.s64 	%rd35, %rd3, %rd34;
	add.s64 	%rd36, %rd4, %rd34;
	ld.global.f32 	%f16, [%rd35];
	ld.global.f32 	%f17, [%rd36];
	mul.f32 	%f18, %f16, %f17;
	fma.rn.f32 	%f19, %f16, %f17, %f18;
	div.rn.f32 	%f20, %f19, 0f40400000;
	st.global.f32 	[%rd30+1024], %f20;
	ld.global.u32 	%r48, [%rd26+1536];
	mul.wide.s32 	%rd37, %r48, 4;
	add.s64 	%rd38, %rd3, %rd37;
	add.s64 	%rd39, %rd4, %rd37;
	ld.global.f32 	%f21, [%rd38];
	ld.global.f32 	%f22, [%rd39];
	mul.f32 	%f23, %f21, %f22;
	fma.rn.f32 	%f24, %f21, %f22, %f23;
	div.rn.f32 	%f25, %f24, 0f40400000;
	st.global.f32 	[%rd30+1536], %f25;
	ld.global.u32 	%r49, [%rd26+2048];
	mul.wide.s32 	%rd40, %r49, 4;
	add.s64 	%rd41, %rd3, %rd40;
	add.s64 	%rd42, %rd4, %rd40;
	ld.global.f32 	%f26, [%rd41];
	ld.global.f32 	%f27, [%rd42];
	mul.f32 	%f28, %f26, %f27;
	fma.rn.f32 	%f29, %f26, %f27, %f28;
	div.rn.f32 	%f30, %f29, 0f40400000;
	st.global.f32 	[%rd30+2048], %f30;
	ld.global.u32 	%r50, [%rd26+2560];
	mul.wide.s32 	%rd43, %r50, 4;
	add.s64 	%rd44, %rd3, %rd43;
	add.s64 	%rd45, %rd4, %rd43;
	ld.global.f32 	%f31, [%rd44];
	ld.global.f32 	%f32, [%rd45];
	mul.f32 	%f33, %f31, %f32;
	fma.rn.f32 	%f34, %f31, %f32, %f33;
	div.rn.f32 	%f35, %f34, 0f40400000;
	st.global.f32 	[%rd30+2560], %f35;
	ld.global.u32 	%r51, [%rd26+3072];
	mul.wide.s32 	%rd46, %r51, 4;
	add.s64 	%rd47, %rd3, %rd46;
	add.s64 	%rd48, %rd4, %rd46;
	ld.global.f32 	%f36, [%rd47];
	ld.global.f32 	%f37, [%rd48];
	mul.f32 	%f38, %f36, %f37;
	fma.rn.f32 	%f39, %f36, %f37, %f38;
	div.rn.f32 	%f40, %f39, 0f40400000;
	st.global.f32 	[%rd30+3072], %f40;
	add.s32 	%r96, %r96, 8;
	add.s64 	%rd149, %rd149, 4096;
	add.s32 	%r95, %r95, 1024;
	setp.eq.s32 	%p4, %r96, 0;
	@%p4 bra 	$L__BB1_5;
	bra.uni 	$L__BB1_4;
$L__BB1_5:
	setp.eq.s32 	%p5, %r4, 0;
	@%p5 bra 	$L__BB1_54;
	and.b32  	%r32, %r37, 3;
	setp.lt.u32 	%p6, %r4, 4;
	@%p6 bra 	$L__BB1_8;
	shl.b32 	%r52, %r102, 7;
	add.s32 	%r53, %r52, %r3;
	mul.wide.s32 	%rd49, %r53, 4;
	add.s64 	%rd50, %rd5, %rd49;
	ld.global.u32 	%r54, [%rd50];
	mul.wide.s32 	%rd51, %r54, 4;
	add.s64 	%rd52, %rd3, %rd51;
	add.s64 	%rd53, %rd4, %rd51;
	add.s64 	%rd54, %rd6, %rd49;
	ld.global.f32 	%f41, [%rd52];
	ld.global.f32 	%f42, [%rd53];
	mul.f32 	%f43, %f41, %f42;
	fma.rn.f32 	%f44, %f41, %f42, %f43;
	div.rn.f32 	%f45, %f44, 0f40400000;
	st.global.f32 	[%rd54], %f45;
	ld.global.u32 	%r55, [%rd50+512];
	mul.wide.s32 	%rd55, %r55, 4;
	add.s64 	%rd56, %rd3, %rd55;
	add.s64 	%rd57, %rd4, %rd55;
	ld.global.f32 	%f46, [%rd56];
	ld.global.f32 	%f47, [%rd57];
	mul.f32 	%f48, %f46, %f47;
	fma.rn.f32 	%f49, %f46, %f47, %f48;
	div.rn.f32 	%f50, %f49, 0f40400000;
	st.global.f32 	[%rd54+512], %f50;
	ld.global.u32 	%r56, [%rd50+1024];
	mul.wide.s32 	%rd58, %r56, 4;
	add.s64 	%rd59, %rd3, %rd58;
	add.s64 	%rd60, %rd4, %rd58;
	ld.global.f32 	%f51, [%rd59];
	ld.global.f32 	%f52, [%rd60];
	mul.f32 	%f53, %f51, %f52;
	fma.rn.f32 	%f54, %f51, %f52, %f53;
	div.rn.f32 	%f55, %f54, 0f40400000;
	st.global.f32 	[%rd54+1024], %f55;
	ld.global.u32 	%r57, [%rd50+1536];
	mul.wide.s32 	%rd61, %r57, 4;
	add.s64 	%rd62, %rd3, %rd61;
	add.s64 	%rd63, %rd4, %rd61;
	ld.global.f32 	%f56, [%rd62];
	ld.global.f32 	%f57, [%rd63];
	mul.f32 	%f58, %f56, %f57;
	fma.rn.f32 	%f59, %f56, %f57, %f58;
	div.rn.f32 	%f60, %f59, 0f40400000;
	st.global.f32 	[%rd54+1536], %f60;
	add.s32 	%r102, %r102, 4;
$L__BB1_8:
	setp.eq.s32 	%p7, %r32, 0;
	@%p7 bra 	$L__BB1_54;
	setp.eq.s32 	%p8, %r32, 1;
	@%p8 bra 	$L__BB1_11;
	shl.b32 	%r58, %r102, 7;
	add.s32 	%r59, %r58, %r3;
	mul.wide.s32 	%rd64, %r59, 4;
	add.s64 	%rd65, %rd5, %rd64;
	ld.global.u32 	%r60, [%rd65];
	mul.wide.s32 	%rd66, %r60, 4;
	add.s64 	%rd67, %rd3, %rd66;
	add.s64 	%rd68, %rd4, %rd66;
	add.s64 	%rd69, %rd6, %rd64;
	ld.global.f32 	%f61, [%rd67];
	ld.global.f32 	%f62, [%rd68];
	mul.f32 	%f63, %f61, %f62;
	fma.rn.f32 	%f64, %f61, %f62, %f63;
	div.rn.f32 	%f65, %f64, 0f40400000;
	st.global.f32 	[%rd69], %f65;
	ld.global.u32 	%r61, [%rd65+512];
	mul.wide.s32 	%rd70, %r61, 4;
	add.s64 	%rd71, %rd3, %rd70;
	add.s64 	%rd72, %rd4, %rd70;
	ld.global.f32 	%f66, [%rd71];
	ld.global.f32 	%f67, [%rd72];
	mul.f32 	%f68, %f66, %f67;
	fma.rn.f32 	%f69, %f66, %f67, %f68;
	div.rn.f32 	%f70, %f69, 0f40400000;
	st.global.f32 	[%rd69+512], %f70;
	add.s32 	%r102, %r102, 2;
$L__BB1_11:
	and.b32  	%r62, %r37, 1;
	setp.eq.b32 	%p9, %r62, 1;
	not.pred 	%p10, %p9;
	@%p10 bra 	$L__BB1_54;
	shl.b32 	%r63, %r102, 7;
	add.s32 	%r64, %r63, %r3;
	mul.wide.s32 	%rd73, %r64, 4;
	add.s64 	%rd74, %rd5, %rd73;
	ld.global.u32 	%r65, [%rd74];
	mul.wide.s32 	%rd75, %r65, 4;
	add.s64 	%rd76, %rd3, %rd75;
	add.s64 	%rd77, %rd4, %rd75;
	add.s64 	%rd78, %rd6, %rd73;
	ld.global.f32 	%f71, [%rd76];
	ld.global.f32 	%f72, [%rd77];
	mul.f32 	%f73, %f71, %f72;
	fma.rn.f32 	%f74, %f71, %f72, %f73;
	div.rn.f32 	%f75, %f74, 0f40400000;
	st.global.f32 	[%rd78], %f75;
	bra.uni 	$L__BB1_54;
$L__BB1_13:
	setp.lt.s32 	%p11, %r37, 1;
	@%p11 bra 	$L__BB1_54;
	mov.u32 	%r7, %tid.x;
	and.b32  	%r8, %r37, 7;
	setp.lt.u32 	%p12, %r37, 8;
	mov.b32 	%r98, 0;
	@%p12 bra 	$L__BB1_33;
	and.b32  	%r98, %r37, 2147483640;
	mov.b32 	%r97, 0;
$L__BB1_16:
	.pragma "nounroll";
	shl.b32 	%r68, %r97, 7;
	add.s32 	%r16, %r68, %r7;
	setp.ge.s32 	%p13, %r16, %r2;
	@%p13 bra 	$L__BB1_18;
	mul.wide.u32 	%rd79, %r16, 4;
	add.s64 	%rd80, %rd5, %rd79;
	ld.global.u32 	%r69, [%rd80];
	mul.wide.s32 	%rd81, %r69, 4;
	add.s64 	%rd82, %rd3, %rd81;
	add.s64 	%rd83, %rd4, %rd81;
	add.s64 	%rd84, %rd6, %rd79;
	ld.global.f32 	%f76, [%rd82];
	ld.global.f32 	%f77, [%rd83];
	mul.f32 	%f78, %f76, %f77;
	fma.rn.f32 	%f79, %f76, %f77, %f78;
	div.rn.f32 	%f80, %f79, 0f40400000;
	st.global.f32 	[%rd84], %f80;
$L__BB1_18:
	add.s32 	%r70, %r16, 128;
	setp.ge.s32 	%p14, %r70, %r2;
	mul.wide.s32 	%rd85, %r70, 4;
	add.s64 	%rd11, %rd5, %rd85;
	add.s64 	%rd12, %rd6, %rd85;
	@%p14 bra 	$L__BB1_20;
	ld.global.u32 	%r71, [%rd11];
	mul.wide.s32 	%rd86, %r71, 4;
	add.s64 	%rd87, %rd3, %rd86;
	add.s64 	%rd88, %rd4, %rd86;
	ld.global.f32 	%f81, [%rd87];
	ld.global.f32 	%f82, [%rd88];
	mul.f32 	%f83, %f81, %f82;
	fma.rn.f32 	%f84, %f81, %f82, %f83;
	div.rn.f32 	%f85, %f84, 0f40400000;
	st.global.f32 	[%rd12], %f85;
$L__BB1_20:
	add.s32 	%r72, %r16, 256;
	setp.ge.s32 	%p15, %r72, %r2;
	@%p15 bra 	$L__BB1_22;
	ld.global.u32 	%r73, [%rd11+512];
	mul.wide.s32 	%rd89, %r73, 4;
	add.s64 	%rd90, %rd3, %rd89;
	add.s64 	%rd91, %rd4, %rd89;
	ld.global.f32 	%f86, [%rd90];
	ld.global.f32 	%f87, [%rd91];
	mul.f32 	%f88, %f86, %f87;
	fma.rn.f32 	%f89, %f86, %f87, %f88;
	div.rn.f32 	%f90, %f89, 0f40400000;
	st.global.f32 	[%rd12+512], %f90;
$L__BB1_22:
	add.s32 	%r74, %r16, 384;
	setp.ge.s32 	%p16, %r74, %r2;
	@%p16 bra 	$L__BB1_24;
	ld.global.u32 	%r75, [%rd11+1024];
	mul.wide.s32 	%rd92, %r75, 4;
	add.s64 	%rd93, %rd3, %rd92;
	add.s64 	%rd94, %rd4, %rd92;
	ld.global.f32 	%f91, [%rd93];
	ld.global.f32 	%f92, [%rd94];
	mul.f32 	%f93, %f91, %f92;
	fma.rn.f32 	%f94, %f91, %f92, %f93;
	div.rn.f32 	%f95, %f94, 0f40400000;
	st.global.f32 	[%rd12+1024], %f95;
$L__BB1_24:
	add.s32 	%r76, %r16, 512;
	setp.ge.s32 	%p17, %r76, %r2;
	@%p17 bra 	$L__BB1_26;
	ld.global.u32 	%r77, [%rd11+1536];
	mul.wide.s32 	%rd95, %r77, 4;
	add.s64 	%rd96, %rd3, %rd95;
	add.s64 	%rd97, %rd4, %rd95;
	ld.global.f32 	%f96, [%rd96];
	ld.global.f32 	%f97, [%rd97];
	mul.f32 	%f98, %f96, %f97;
	fma.rn.f32 	%f99, %f96, %f97, %f98;
	div.rn.f32 	%f100, %f99, 0f40400000;
	st.global.f32 	[%rd12+1536], %f100;
$L__BB1_26:
	add.s32 	%r78, %r16, 640;
	setp.ge.s32 	%p18, %r78, %r2;
	@%p18 bra 	$L__BB1_28;
	ld.global.u32 	%r79, [%rd11+2048];
	mul.wide.s32 	%rd98, %r79, 4;
	add.s64 	%rd99, %rd3, %rd98;
	add.s64 	%rd100, %rd4, %rd98;
	ld.global.f32 	%f101, [%rd99];
	ld.global.f32 	%f102, [%rd100];
	mul.f32 	%f103, %f101, %f102;
	fma.rn.f32 	%f104, %f101, %f102, %f103;
	div.rn.f32 	%f105, %f104, 0f40400000;
	st.global.f32 	[%rd12+2048], %f105;
$L__BB1_28:
	add.s32 	%r80, %r16, 768;
	setp.ge.s32 	%p19, %r80, %r2;
	@%p19 bra 	$L__BB1_30;
	ld.global.u32 	%r81, [%rd11+2560];
	mul.wide.s32 	%rd101, %r81, 4;
	add.s64 	%rd102, %rd3, %rd101;
	add.s64 	%rd103, %rd4, %rd101;
	ld.global.f32 	%f106, [%rd102];
	ld.global.f32 	%f107, [%rd103];
	mul.f32 	%f108, %f106, %f107;
	fma.rn.f32 	%f109, %f106, %f107, %f108;
	div.rn.f32 	%f110, %f109, 0f40400000;
	st.global.f32 	[%rd12+2560], %f110;
$L__BB1_30:
	add.s32 	%r82, %r16, 896;
	setp.ge.s32 	%p20, %r82, %r2;
	@%p20 bra 	$L__BB1_32;
	ld.global.u32 	%r83, [%rd11+3072];
	mul.wide.s32 	%rd104, %r83, 4;
	add.s64 	%rd105, %rd3, %rd104;
	add.s64 	%rd106, %rd4, %rd104;
	ld.global.f32 	%f111, [%rd105];
	ld.global.f32 	%f112, [%rd106];
	mul.f32 	%f113, %f111, %f112;
	fma.rn.f32 	%f114, %f111, %f112, %f113;
	div.rn.f32 	%f115, %f114, 0f40400000;
	st.global.f32 	[%rd12+3072], %f115;
$L__BB1_32:
	add.s32 	%r97, %r97, 8;
	setp.ne.s32 	%p21, %r97, %r98;
	@%p21 bra 	$L__BB1_16;
$L__BB1_33:
	setp.eq.s32 	%p22, %r8, 0;
	@%p22 bra 	$L__BB1_54;
	and.b32  	%r19, %r37, 3;
	setp.lt.u32 	%p23, %r8, 4;
	@%p23 bra 	$L__BB1_44;
	shl.b32 	%r84, %r98, 7;
	add.s32 	%r20, %r84, %r7;
	setp.ge.s32 	%p24, %r20, %r2;
	@%p24 bra 	$L__BB1_37;
	mul.wide.s32 	%rd107, %r20, 4;
	add.s64 	%rd108, %rd5, %rd107;
	ld.global.u32 	%r85, [%rd108];
	mul.wide.s32 	%rd109, %r85, 4;
	add.s64 	%rd110, %rd3, %rd109;
	add.s64 	%rd111, %rd4, %rd109;
	add.s64 	%rd112, %rd6, %rd107;
	ld.global.f32 	%f116, [%rd110];
	ld.global.f32 	%f117, [%rd111];
	mul.f32 	%f118, %f116, %f117;
	fma.rn.f32 	%f119, %f116, %f117, %f118;
	div.rn.f32 	%f120, %f119, 0f40400000;
	st.global.f32 	[%rd112], %f120;
$L__BB1_37:
	add.s32 	%r21, %r20, 128;
	setp.ge.s32 	%p25, %r21, %r2;
	@%p25 bra 	$L__BB1_39;
	mul.wide.s32 	%rd113, %r21, 4;
	add.s64 	%rd114, %rd5, %rd113;
	ld.global.u32 	%r86, [%rd114];
	mul.wide.s32 	%rd115, %r86, 4;
	add.s64 	%rd116, %rd3, %rd115;
	add.s64 	%rd117, %rd4, %rd115;
	add.s64 	%rd118, %rd6, %rd113;
	ld.global.f32 	%f121, [%rd116];
	ld.global.f32 	%f122, [%rd117];
	mul.f32 	%f123, %f121, %f122;
	fma.rn.f32 	%f124, %f121, %f122, %f123;
	div.rn.f32 	%f125, %f124, 0f40400000;
	st.global.f32 	[%rd118], %f125;
$L__BB1_39:
	add.s32 	%r22, %r20, 256;
	setp.ge.s32 	%p26, %r22, %r2;
	@%p26 bra 	$L__BB1_41;
	mul.wide.s32 	%rd119, %r22, 4;
	add.s64 	%rd120, %rd5, %rd119;
	ld.global.u32 	%r87, [%rd120];
	mul.wide.s32 	%rd121, %r87, 4;
	add.s64 	%rd122, %rd3, %rd121;
	add.s64 	%rd123, %rd4, %rd121;
	add.s64 	%rd124, %rd6, %rd119;
	ld.global.f32 	%f126, [%rd122];
	ld.global.f32 	%f127, [%rd123];
	mul.f32 	%f128, %f126, %f127;
	fma.rn.f32 	%f129, %f126, %f127, %f128;
	div.rn.f32 	%f130, %f129, 0f40400000;
	st.global.f32 	[%rd124], %f130;
$L__BB1_41:
	add.s32 	%r23, %r20, 384;
	setp.ge.s32 	%p27, %r23, %r2;
	@%p27 bra 	$L__BB1_43;
	mul.wide.s32 	%rd125, %r23, 4;
	add.s64 	%rd126, %rd5, %rd125;
	ld.global.u32 	%r88, [%rd126];
	mul.wide.s32 	%rd127, %r88, 4;
	add.s64 	%rd128, %rd3, %rd127;
	add.s64 	%rd129, %rd4, %rd127;
	add.s64 	%rd130, %rd6, %rd125;
	ld.global.f32 	%f131, [%rd128];
	ld.global.f32 	%f132, [%rd129];
	mul.f32 	%f133, %f131, %f132;
	fma.rn.f32 	%f134, %f131, %f132, %f133;
	div.rn.f32 	%f135, %f134, 0f40400000;
	st.global.f32 	[%rd130], %f135;
$L__BB1_43:
	add.s32 	%r98, %r98, 4;
$L__BB1_44:
	setp.eq.s32 	%p28, %r19, 0;
	@%p28 bra 	$L__BB1_54;
	setp.eq.s32 	%p29, %r19, 1;
	@%p29 bra 	$L__BB1_51;
	shl.b32 	%r89, %r98, 7;
	add.s32 	%r26, %r89, %r7;
	setp.ge.s32 	%p30, %r26, %r2;
	@%p30 bra 	$L__BB1_48;
	mul.wide.s32 	%rd131, %r26, 4;
	add.s64 	%rd132, %rd5, %rd131;
	ld.global.u32 	%r90, [%rd132];
	mul.wide.s32 	%rd133, %r90, 4;
	add.s64 	%rd134, %rd3, %rd133;
	add.s64 	%rd135, %rd4, %rd133;
	add.s64 	%rd136, %rd6, %rd131;
	ld.global.f32 	%f136, [%rd134];
	ld.global.f32 	%f137, [%rd135];
	mul.f32 	%f138, %f136, %f137;
	fma.rn.f32 	%f139, %f136, %f137, %f138;
	div.rn.f32 	%f140, %f139, 0f40400000;
	st.global.f32 	[%rd136], %f140;
$L__BB1_48:
	add.s32 	%r27, %r26, 128;
	setp.ge.s32 	%p31, %r27, %r2;
	@%p31 bra 	$L__BB1_50;
	mul.wide.s32 	%rd137, %r27, 4;
	add.s64 	%rd138, %rd5, %rd137;
	ld.global.u32 	%r91, [%rd138];
	mul.wide.s32 	%rd139, %r91, 4;
	add.s64 	%rd140, %rd3, %rd139;
	add.s64 	%rd141, %rd4, %rd139;
	add.s64 	%rd142, %rd6, %rd137;
	ld.global.f32 	%f141, [%rd140];
	ld.global.f32 	%f142, [%rd141];
	mul.f32 	%f143, %f141, %f142;
	fma.rn.f32 	%f144, %f141, %f142, %f143;
	div.rn.f32 	%f145, %f144, 0f40400000;
	st.global.f32 	[%rd142], %f145;
$L__BB1_50:
	add.s32 	%r98, %r98, 2;
$L__BB1_51:
	and.b32  	%r92, %r37, 1;
	setp.eq.b32 	%p32, %r92, 1;
	not.pred 	%p33, %p32;
	@%p33 bra 	$L__BB1_54;
	shl.b32 	%r93, %r98, 7;
	add.s32 	%r30, %r93, %r7;
	setp.ge.s32 	%p34, %r30, %r2;
	@%p34 bra 	$L__BB1_54;
	mul.wide.s32 	%rd143, %r30, 4;
	add.s64 	%rd144, %rd5, %rd143;
	ld.global.u32 	%r94, [%rd144];
	mul.wide.s32 	%rd145, %r94, 4;
	add.s64 	%rd146, %rd3, %rd145;
	add.s64 	%rd147, %rd4, %rd145;
	add.s64 	%rd148, %rd6, %rd143;
	ld.global.f32 	%f146, [%rd146];
	ld.global.f32 	%f147, [%rd147];
	mul.f32 	%f148, %f146, %f147;
	fma.rn.f32 	%f149, %f146, %f147, %f148;
	div.rn.f32 	%f150, %f149, 0f40400000;
	st.global.f32 	[%rd148], %f150;
$L__BB1_54:
	ret;

}
	// .globl	_ZN3cub18CUB_300001_SM_10006detail9transform16transform_kernelINS2_10policy_hubILb1EN4cuda3std3__45tupleIJN6thrust24THRUST_300001_SM_1000_NS20permutation_iteratorINSA_12zip_iteratorINS8_IJNSA_6detail15normal_iteratorINSA_10device_ptrIfEEEESH_EEEEENSE_INSF_IiEEEEEEEEEE10policy1000ElNS7_10__identityENSA_25transform_output_iteratorI7FunctorSH_EEJSM_EEEvT0_iT1_T2_DpNS2_10kernel_argIT3_EE
.visible .entry _ZN3cub18CUB_300001_SM_10006detail9transform16transform_kernelINS2_10policy_hubILb1EN4cuda3std3__45tupleIJN6thrust24THRUST_300001_SM_1000_NS20permutation_iteratorINSA_12zip_iteratorINS8_IJNSA_6detail15normal_iteratorINSA_10device_ptrIfEEEESH_EEEEENSE_INSF_IiEEEEEEEEEE10policy1000ElNS7_10__identityENSA_25transform_output_iteratorI7FunctorSH_EEJSM_EEEvT0_iT1_T2_DpNS2_10kernel_argIT3_EE(
	.param .u64 _ZN3cub18CUB_300001_SM_10006detail9transform16transform_kernelINS2_10policy_hubILb1EN4cuda3std3__45tupleIJN6thrust24THRUST_300001_SM_1000_NS20permutation_iteratorINSA_12zip_iteratorINS8_IJNSA_6detail15normal_iteratorINSA_10device_ptrIfEEEESH_EEEEENSE_INSF_IiEEEEEEEEEE10policy1000ElNS7_10__identityENSA_25transform_output_iteratorI7FunctorSH_EEJSM_EEEvT0_iT1_T2_DpNS2_10kernel_argIT3_EE_param_0,
	.param .u32 _ZN3cub18CUB_300001_SM_10006detail9transform16transform_kernelINS2_10policy_hubILb1EN4cuda3std3__45tupleIJN6thrust24THRUST_300001_SM_1000_NS20permutation_iteratorINSA_12zip_iteratorINS8_IJNSA_6detail15normal_iteratorINSA_10device_ptrIfEEEESH_EEEEENSE_INSF_IiEEEEEEEEEE10policy1000ElNS7_10__identityENSA_25transform_output_iteratorI7FunctorSH_EEJSM_EEEvT0_iT1_T2_DpNS2_10kernel_argIT3_EE_param_1,
	.param .align 1 .b8 _ZN3cub18CUB_300001_SM_10006detail9transform16transform_kernelINS2_10policy_hubILb1EN4cuda3std3__45tupleIJN6thrust24THRUST_300001_SM_1000_NS20permutation_iteratorINSA_12zip_iteratorINS8_IJNSA_6detail15normal_iteratorINSA_10device_ptrIfEEEESH_EEEEENSE_INSF_IiEEEEEEEEEE10policy1000ElNS7_10__identityENSA_25transform_output_iteratorI7FunctorSH_EEJSM_EEEvT0_iT1_T2_DpNS2_10kernel_argIT3_EE_param_2[1],
	.param .align 8 .b8 _ZN3cub18CUB_300001_SM_10006detail9transform16transform_kernelINS2_10policy_hubILb1EN4cuda3std3__45tupleIJN6thrust24THRUST_300001_SM_1000_NS20permutation_iteratorINSA_12zip_iteratorINS8_IJNSA_6detail15normal_iteratorINSA_10device_ptrIfEEEESH_EEEEENSE_INSF_IiEEEEEEEEEE10policy1000ElNS7_10__identityENSA_25transform_output_iteratorI7FunctorSH_EEJSM_EEEvT0_iT1_T2_DpNS2_10kernel_argIT3_EE_param_3[16],
	.param .align 8 .b8 _ZN3cub18CUB_300001_SM_10006detail9transform16transform_kernelINS2_10policy_hubILb1EN4cuda3std3__45tupleIJN6thrust24THRUST_300001_SM_1000_NS20permutation_iteratorINSA_12zip_iteratorINS8_IJNSA_6detail15normal_iteratorINSA_10device_ptrIfEEEESH_EEEEENSE_INSF_IiEEEEEEEEEE10policy1000ElNS7_10__identityENSA_25transform_output_iteratorI7FunctorSH_EEJSM_EEEvT0_iT1_T2_DpNS2_10kernel_argIT3_EE_param_4[24]
)
.maxntid 128
{
	.reg .pred 	%p<35>;
	.reg .b32 	%r<101>;
	.reg .b32 	%f<151>;
	.reg .b64 	%rd<156>;

	ld.param.u64 	%rd14, [_ZN3cub18CUB_300001_SM_10006detail9transform16transform_kernelINS2_10policy_hubILb1EN4cuda3std3__45tupleIJN6thrust24THRUST_300001_SM_1000_NS20permutation_iteratorINSA_12zip_iteratorINS8_IJNSA_6detail15normal_iteratorINSA_10device_ptrIfEEEESH_EEEEENSE_INSF_IiEEEEEEEEEE10policy1000ElNS7_10__identityENSA_25transform_output_iteratorI7FunctorSH_EEJSM_EEEvT0_iT1_T2_DpNS2_10kernel_argIT3_EE_param_0];
	ld.param.u64 	%rd15, [_ZN3cub18CUB_300001_SM_10006detail9transform16transform_kernelINS2_10policy_hubILb1EN4cuda3std3__45tupleIJN6thrust24THRUST_300001_SM_1000_NS20permutation_iteratorINSA_12zip_iteratorINS8_IJNSA_6detail15normal_iteratorINSA_10device_ptrIfEEEESH_EEEEENSE_INSF_IiEEEEEEEEEE10policy1000ElNS7_10__identityENSA_25transform_output_iteratorI7FunctorSH_EEJSM_EEEvT0_iT1_T2_DpNS2_10kernel_argIT3_EE_param_4+16];
	ld.param.u64 	%rd16, [_ZN3cub18CUB_300001_SM_10006detail9transform16transform_kernelINS2_10policy_hubILb1EN4cuda3std3__45tupleIJN6thrust24THRUST_300001_SM_1000_NS20permutation_iteratorINSA_12zip_iteratorINS8_IJNSA_6detail15normal_iteratorINSA_10device_ptrIfEEEESH_EEEEENSE_INSF_IiEEEEEEEEEE10policy1000ElNS7_10__identityENSA_25transform_output_iteratorI7FunctorSH_EEJSM_EEEvT0_iT1_T2_DpNS2_10kernel_argIT3_EE_param_4+8];
	ld.param.u64 	%rd17, [_ZN3cub18CUB_300001_SM_10006detail9transform16transform_kernelINS2_10policy_hubILb1EN4cuda3std3__45tupleIJN6thrust24THRUST_300001_SM_1000_NS20permutation_iteratorINSA_12zip_iteratorINS8_IJNSA_6detail15normal_iteratorINSA_10device_ptrIfEEEESH_EEEEENSE_INSF_IiEEEEEEEEEE10policy1000ElNS7_10__identityENSA_25transform_output_iteratorI7FunctorSH_EEJSM_EEEvT0_iT1_T2_DpNS2_10kernel_argIT3_EE_param_4];
	ld.param.u64 	%rd18, [_ZN3cub18CUB_300001_SM_10006detail9transform16transform_kernelINS2_10policy_hubILb1EN4cuda3std3__45tupleIJN6thrust24THRUST_300001_SM_1000_NS20permutation_iteratorINSA_12zip_iteratorINS8_IJNSA_6detail15normal_iteratorINSA_10device_ptrIfEEEESH_EEEEENSE_INSF_IiEEEEEEEEEE10policy1000ElNS7_10__identityENSA_25transform_output_iteratorI7FunctorSH_EEJSM_EEEvT0_iT1_T2_DpNS2_10kernel_argIT3_EE_param_3];
	ld.param.u32 	%r36, [_ZN3cub18CUB_300001_SM_10006detail9transform16transform_kernelINS2_10policy_hubILb1EN4cuda3std3__45tupleIJN6thrust24THRUST_300001_SM_1000_NS20permutation_iteratorINSA_12zip_iteratorINS8_IJNSA_6detail15normal_iteratorINSA_10device_ptrIfEEEESH_EEEEENSE_INSF_IiEEEEEEEEEE10policy1000ElNS7_10__identityENSA_25transform_output_iteratorI7FunctorSH_EEJSM_EEEvT0_iT1_T2_DpNS2_10kernel_argIT3_EE_param_1];
	cvta.to.global.u64 	%rd1, %rd18;
	cvta.to.global.u64 	%rd2, %rd17;
	cvta.to.global.u64 	%rd3, %rd16;
	cvta.to.global.u64 	%rd4, %rd15;
	shl.b32 	%r37, %r36, 7;
	mov.u32 	%r38, %ctaid.x;
	cvt.u64.u32 	%rd19, %r38;
	cvt.s64.s32 	%rd20, %r37;
	mul.lo.s64 	%rd5, %rd20, %rd19;
	sub.s64 	%rd21, %rd14, %rd5;
	min.s64 	%rd22, %rd21, %rd20;
	cvt.u32.u64 	%r1, %rd22;
	shl.b64 	%rd23, %rd5, 2;
	add.s64 	%rd6, %rd2, %rd23;
	add.s64 	%rd7, %rd1, %rd23;
	setp.eq.s32 	%p1, %r37, %r1;
	@%p1 bra 	$L__BB2_42;
	setp.lt.s32 	%p2, %r36, 1;
	@%p2 bra 	$L__BB2_54;
	mov.u32 	%r2, %tid.x;
	and.b32  	%r3, %r36, 7;
	setp.lt.u32 	%p3, %r36, 8;
	mov.b32 	%r98, 0;
	@%p3 bra 	$L__BB2_21;
	and.b32  	%r98, %r36, 2147483640;
	mov.b32 	%r94, 0;
$L__BB2_4:
	.pragma "nounroll";
	shl.b32 	%r41, %r94, 7;
	add.s32 	%r15, %r41, %r2;
	setp.ge.s32 	%p4, %r15, %r1;
	@%p4 bra 	$L__BB2_6;
	mul.wide.u32 	%rd24, %r15, 4;
	add.s64 	%rd25, %rd6, %rd24;
	ld.global.u32 	%r42, [%rd25];
	mul.wide.s32 	%rd26, %r42, 4;
	add.s64 	%rd27, %rd3, %rd26;
	add.s64 	%rd28, %rd4, %rd26;
	add.s64 	%rd29, %rd7, %rd24;
	ld.global.f32 	%f1, [%rd27];
	ld.global.f32 	%f2, [%rd28];
	mul.f32 	%f3, %f1, %f2;
	fma.rn.f32 	%f4, %f1, %f2, %f3;
	div.rn.f32 	%f5, %f4, 0f40400000;
	st.global.f32 	[%rd29], %f5;
$L__BB2_6:
	add.s32 	%r43, %r15, 128;
	setp.ge.s32 	%p5, %r43, %r1;
	mul.wide.s32 	%rd30, %r43, 4;
	add.s64 	%rd12, %rd6, %rd30;
	add.s64 	%rd13, %rd7, %rd30;
	@%p5 bra 	$L__BB2_8;
	ld.global.u32 	%r44, [%rd12];
	mul.wide.s32 	%rd31, %r44, 4;
	add.s64 	%rd32, %rd3, %rd31;
	add.s64 	%rd33, %rd4, %rd31;
	ld.global.f32 	%f6, [%rd32];
	ld.global.f32 	%f7, [%rd33];
	mul.f32 	%f8, %f6, %f7;
	fma.rn.f32 	%f9, %f6, %f7, %f8;
	div.rn.f32 	%f10, %f9, 0f40400000;
	st.global.f32 	[%rd13], %f10;
$L__BB2_8:
	add.s32 	%r45, %r15, 256;
	setp.ge.s32 	%p6, %r45, %r1;
	@%p6 bra 	$L__BB2_10;
	ld.global.u32 	%r46, [%rd12+512];
	mul.wide.s32 	%rd34, %r46, 4;
	add.s64 	%rd35, %rd3, %rd34;
	add.s64 	%rd36, %rd4, %rd34;
	ld.global.f32 	%f11, [%rd35];
	ld.global.f32 	%f12, [%rd36];
	mul.f32 	%f13, %f11, %f12;
	fma.rn.f32 	%f14, %f11, %f12, %f13;
	div.rn.f32 	%f15, %f14, 0f40400000;
	st.global.f32 	[%rd13+512], %f15;
$L__BB2_10:
	add.s32 	%r47, %r15, 384;
	setp.ge.s32 	%p7, %r47, %r1;
	@%p7 bra 	$L__BB2_12;
	ld.global.u32 	%r48, [%rd12+1024];
	mul.wide.s32 	%rd37, %r48, 4;
	add.s64 	%rd38, %rd3, %rd37;
	add.s64 	%rd39, %rd4, %rd37;
	ld.global.f32 	%f16, [%rd38];
	ld.global.f32 	%f17, [%rd39];
	mul.f32 	%f18, %f16, %f17;
	fma.rn.f32 	%f19, %f16, %f17, %f18;
	div.rn.f32 	%f20, %f19, 0f40400000;
	st.global.f32 	[%rd13+1024], %f20;
$L__BB2_12:
	add.s32 	%r49, %r15, 512;
	setp.ge.s32 	%p8, %r49, %r1;
	@%p8 bra 	$L__BB2_14;
	ld.global.u32 	%r50, [%rd12+1536];
	mul.wide.s32 	%rd40, %r50, 4;
	add.s64 	%rd41, %rd3, %rd40;
	add.s64 	%rd42, %rd4, %rd40;
	ld.global.f32 	%f21, [%rd41];
	ld.global.f32 	%f22, [%rd42];
	mul.f32 	%f23, %f21, %f22;
	fma.rn.f32 	%f24, %f21, %f22, %f23;
	div.rn.f32 	%f25, %f24, 0f40400000;
	st.global.f32 	[%rd13+1536], %f25;
$L__BB2_14:
	add.s32 	%r51, %r15, 640;
	setp.ge.s32 	%p9, %r51, %r1;
	@%p9 bra 	$L__BB2_16;
	ld.global.u32 	%r52, [%rd12+2048];
	mul.wide.s32 	%rd43, %r52, 4;
	add.s64 	%rd44, %rd3, %rd43;
	add.s64 	%rd45, %rd4, %rd43;
	ld.global.f32 	%f26, [%rd44];
	ld.global.f32 	%f27, [%rd45];
	mul.f32 	%f28, %f26, %f27;
	fma.rn.f32 	%f29, %f26, %f27, %f28;
	div.rn.f32 	%f30, %f29, 0f40400000;
	st.global.f32 	[%rd13+2048], %f30;
$L__BB2_16:
	add.s32 	%r53, %r15, 768;
	setp.ge.s32 	%p10, %r53, %r1;
	@%p10 bra 	$L__BB2_18;
	ld.global.u32 	%r54, [%rd12+2560];
	mul.wide.s32 	%rd46, %r54, 4;
	add.s64 	%rd47, %rd3, %rd46;
	add.s64 	%rd48, %rd4, %rd46;
	ld.global.f32 	%f31, [%rd47];
	ld.global.f32 	%f32, [%rd48];
	mul.f32 	%f33, %f31, %f32;
	fma.rn.f32 	%f34, %f31, %f32, %f33;
	div.rn.f32 	%f35, %f34, 0f40400000;
	st.global.f32 	[%rd13+2560], %f35;
$L__BB2_18:
	add.s32 	%r55, %r15, 896;
	setp.ge.s32 	%p11, %r55, %r1;
	@%p11 bra 	$L__BB2_20;
	ld.global.u32 	%r56, [%rd12+3072];
	mul.wide.s32 	%rd49, %r56, 4;
	add.s64 	%rd50, %rd3, %rd49;
	add.s64 	%rd51, %rd4, %rd49;
	ld.global.f32 	%f36, [%rd50];
	ld.global.f32 	%f37, [%rd51];
	mul.f32 	%f38, %f36, %f37;
	fma.rn.f32 	%f39, %f36, %f37, %f38;
	div.rn.f32 	%f40, %f39, 0f40400000;
	st.global.f32 	[%rd13+3072], %f40;
$L__BB2_20:
	add.s32 	%r94, %r94, 8;
	setp.eq.s32 	%p12, %r94, %r98;
	@%p12 bra 	$L__BB2_21;
	bra.uni 	$L__BB2_4;
$L__BB2_21:
	setp.eq.s32 	%p13, %r3, 0;
	@%p13 bra 	$L__BB2_54;
	and.b32  	%r24, %r36, 3;
	setp.lt.u32 	%p14, %r3, 4;
	@%p14 bra 	$L__BB2_32;
	shl.b32 	%r57, %r98, 7;
	add.s32 	%r25, %r57, %r2;
	setp.ge.s32 	%p15, %r25, %r1;
	@%p15 bra 	$L__BB2_25;
	mul.wide.s32 	%rd52, %r25, 4;
	add.s64 	%rd53, %rd6, %rd52;
	ld.global.u32 	%r58, [%rd53];
	mul.wide.s32 	%rd54, %r58, 4;
	add.s64 	%rd55, %rd3, %rd54;
	add.s64 	%rd56, %rd4, %rd54;
	add.s64 	%rd57, %rd7, %rd52;
	ld.global.f32 	%f41, [%rd55];
	ld.global.f32 	%f42, [%rd56];
	mul.f32 	%f43, %f41, %f42;
	fma.rn.f32 	%f44, %f41, %f42, %f43;
	div.rn.f32 	%f45, %f44, 0f40400000;
	st.global.f32 	[%rd57], %f45;
$L__BB2_25:
	add.s32 	%r26, %r25, 128;
	setp.ge.s32 	%p16, %r26, %r1;
	@%p16 bra 	$L__BB2_27;
	mul.wide.s32 	%rd58, %r26, 4;
	add.s64 	%rd59, %rd6, %rd58;
	ld.global.u32 	%r59, [%rd59];
	mul.wide.s32 	%rd60, %r59, 4;
	add.s64 	%rd61, %rd3, %rd60;
	add.s64 	%rd62, %rd4, %rd60;
	add.s64 	%rd63, %rd7, %rd58;
	ld.global.f32 	%f46, [%rd61];
	ld.global.f32 	%f47, [%rd62];
	mul.f32 	%f48, %f46, %f47;
	fma.rn.f32 	%f49, %f46, %f47, %f48;
	div.rn.f32 	%f50, %f49, 0f40400000;
	st.global.f32 	[%rd63], %f50;
$L__BB2_27:
	add.s32 	%r27, %r25, 256;
	setp.ge.s32 	%p17, %r27, %r1;
	@%p17 bra 	$L__BB2_29;
	mul.wide.s32 	%rd64, %r27, 4;
	add.s64 	%rd65, %rd6, %rd64;
	ld.global.u32 	%r60, [%rd65];
	mul.wide.s32 	%rd66, %r60, 4;
	add.s64 	%rd67, %rd3, %rd66;
	add.s64 	%rd68, %rd4, %rd66;
	add.s64 	%rd69, %rd7, %rd64;
	ld.global.f32 	%f51, [%rd67];
	ld.global.f32 	%f52, [%rd68];
	mul.f32 	%f53, %f51, %f52;
	fma.rn.f32 	%f54, %f51, %f52, %f53;
	div.rn.f32 	%f55, %f54, 0f40400000;
	st.global.f32 	[%rd69], %f55;
$L__BB2_29:
	add.s32 	%r28, %r25, 384;
	setp.ge.s32 	%p18, %r28, %r1;
	@%p18 bra 	$L__BB2_31;
	mul.wide.s32 	%rd70, %r28, 4;
	add.s64 	%rd71, %rd6, %rd70;
	ld.global.u32 	%r61, [%rd71];
	mul.wide.s32 	%rd72, %r61, 4;
	add.s64 	%rd73, %rd3, %rd72;
	add.s64 	%rd74, %rd4, %rd72;
	add.s64 	%rd75, %rd7, %rd70;
	ld.global.f32 	%f56, [%rd73];
	ld.global.f32 	%f57, [%rd74];
	mul.f32 	%f58, %f56, %f57;
	fma.rn.f32 	%f59, %f56, %f57, %f58;
	div.rn.f32 	%f60, %f59, 0f40400000;
	st.global.f32 	[%rd75], %f60;
$L__BB2_31:
	add.s32 	%r98, %r98, 4;
$L__BB2_32:
	setp.eq.s32 	%p19, %r24, 0;
	@%p19 bra 	$L__BB2_54;
	setp.eq.s32 	%p20, %r24, 1;
	@%p20 bra 	$L__BB2_39;
	shl.b32 	%r62, %r98, 7;
	add.s32 	%r31, %r62, %r2;
	setp.ge.s32 	%p21, %r31, %r1;
	@%p21 bra 	$L__BB2_36;
	mul.wide.s32 	%rd76, %r31, 4;
	add.s64 	%rd77, %rd6, %rd76;
	ld.global.u32 	%r63, [%rd77];
	mul.wide.s32 	%rd78, %r63, 4;
	add.s64 	%rd79, %rd3, %rd78;
	add.s64 	%rd80, %rd4, %rd78;
	add.s64 	%rd81, %rd7, %rd76;
	ld.global.f32 	%f61, [%rd79];
	ld.global.f32 	%f62, [%rd80];
	mul.f32 	%f63, %f61, %f62;
	fma.rn.f32 	%f64, %f61, %f62, %f63;
	div.rn.f32 	%f65, %f64, 0f40400000;
	st.global.f32 	[%rd81], %f65;
$L__BB2_36:
	add.s32 	%r32, %r31, 128;
	setp.ge.s32 	%p22, %r32, %r1;
	@%p22 bra 	$L__BB2_38;
	mul.wide.s32 	%rd82, %r32, 4;
	add.s64 	%rd83, %rd6, %rd82;
	ld.global.u32 	%r64, [%rd83];
	mul.wide.s32 	%rd84, %r64, 4;
	add.s64 	%rd85, %rd3, %rd84;
	add.s64 	%rd86, %rd4, %rd84;
	add.s64 	%rd87, %rd7, %rd82;
	ld.global.f32 	%f66, [%rd85];
	ld.global.f32 	%f67, [%rd86];
	mul.f32 	%f68, %f66, %f67;
	fma.rn.f32 	%f69, %f66, %f67, %f68;
	div.rn.f32 	%f70, %f69, 0f40400000;
	st.global.f32 	[%rd87], %f70;
$L__BB2_38:
	add.s32 	%r98, %r98, 2;
$L__BB2_39:
	and.b32  	%r65, %r36, 1;
	setp.eq.b32 	%p23, %r65, 1;
	not.pred 	%p24, %p23;
	@%p24 bra 	$L__BB2_54;
	shl.b32 	%r66, %r98, 7;
	add.s32 	%r35, %r66, %r2;
	setp.ge.s32 	%p25, %r35, %r1;
	@%p25 bra 	$L__BB2_54;
	mul.wide.s32 	%rd88, %r35, 4;
	add.s64 	%rd89, %rd6, %rd88;
	ld.global.u32 	%r67, [%rd89];
	mul.wide.s32 	%rd90, %r67, 4;
	add.s64 	%rd91, %rd3, %rd90;
	add.s64 	%rd92, %rd4, %rd90;
	add.s64 	%rd93, %rd7, %rd88;
	ld.global.f32 	%f71, [%rd91];
	ld.global.f32 	%f72, [%rd92];
	mul.f32 	%f73, %f71, %f72;
	fma.rn.f32 	%f74, %f71, %f72, %f73;
	div.rn.f32 	%f75, %f74, 0f40400000;
	st.global.f32 	[%rd93], %f75;
	bra.uni 	$L__BB2_54;
$L__BB2_42:
	setp.lt.s32 	%p26, %r36, 1;
	@%p26 bra 	$L__BB2_54;
	mov.u32 	%r5, %tid.x;
	and.b32  	%r6, %r36, 7;
	setp.lt.u32 	%p27, %r36, 8;
	mov.b32 	%r96, 0;
	@%p27 bra 	$L__BB2_46;
	and.b32  	%r69, %r36, 2147483640;
	neg.s32 	%r93, %r69;
	mul.wide.u32 	%rd94, %r5, 4;
	add.s64 	%rd155, %rd23, %rd94;
	add.s32 	%r92, %r5, 128;
$L__BB2_45:
	.pragma "nounroll";
	and.b32  	%r96, %r36, 2147483640;
	mul.wide.s32 	%rd95, %r92, 4;
	add.s64 	%rd96, %rd23, %rd95;
	add.s64 	%rd97, %rd2, %rd155;
	ld.global.u32 	%r70, [%rd97];
	mul.wide.s32 	%rd98, %r70, 4;
	add.s64 	%rd99, %rd3, %rd98;
	add.s64 	%rd100, %rd4, %rd98;
	add.s64 	%rd101, %rd1, %rd155;
	ld.global.f32 	%f76, [%rd99];
	ld.global.f32 	%f77, [%rd100];
	mul.f32 	%f78, %f76, %f77;
	fma.rn.f32 	%f79, %f76, %f77, %f78;
	div.rn.f32 	%f80, %f79, 0f40400000;
	st.global.f32 	[%rd101], %f80;
	add.s64 	%rd102, %rd2, %rd96;
	ld.global.u32 	%r71, [%rd102];
	mul.wide.s32 	%rd103, %r71, 4;
	add.s64 	%rd104, %rd3, %rd103;
	add.s64 	%rd105, %rd4, %rd103;
	add.s64 	%rd106, %rd1, %rd96;
	ld.global.f32 	%f81, [%rd104];
	ld.global.f32 	%f82, [%rd105];
	mul.f32 	%f83, %f81, %f82;
	fma.rn.f32 	%f84, %f81, %f82, %f83;
	div.rn.f32 	%f85, %f84, 0f40400000;
	st.global.f32 	[%rd106], %f85;
	ld.global.u32 	%r72, [%rd102+512];
	mul.wide.s32 	%rd107, %r72, 4;
	add.s64 	%rd108, %rd3, %rd107;
	add.s64 	%rd109, %rd4, %rd107;
	ld.global.f32 	%f86, [%rd108];
	ld.global.f32 	%f87, [%rd109];
	mul.f32 	%f88, %f86, %f87;
	fma.rn.f32 	%f89, %f86, %f87, %f88;
	div.rn.f32 	%f90, %f89, 0f40400000;
	st.global.f32 	[%rd106+512], %f90;
	ld.global.u32 	%r73, [%rd102+1024];
	mul.wide.s32 	%rd110, %r73, 4;
	add.s64 	%rd111, %rd3, %rd110;
	add.s64 	%rd112, %rd4, %rd110;
	ld.global.f32 	%f91, [%rd111];
	ld.global.f32 	%f92, [%rd112];
	mul.f32 	%f93, %f91, %f92;
	fma.rn.f32 	%f94, %f91, %f92, %f93;
	div.rn.f32 	%f95, %f94, 0f40400000;
	st.global.f32 	[%rd106+1024], %f95;
	ld.global.u32 	%r74, [%rd102+1536];
	mul.wide.s32 	%rd113, %r74, 4;
	add.s64 	%rd114, %rd3, %rd113;
	add.s64 	%rd115, %rd4, %rd113;
	ld.global.f32 	%f96, [%rd114];
	ld.global.f32 	%f97, [%rd115];
	mul.f32 	%f98, %f96, %f97;
	fma.rn.f32 	%f99, %f96, %f97, %f98;
	div.rn.f32 	%f100, %f99, 0f40400000;
	st.global.f32 	[%rd106+1536], %f100;
	ld.global.u32 	%r75, [%rd102+2048];
	mul.wide.s32 	%rd116, %r75, 4;
	add.s64 	%rd117, %rd3, %rd116;
	add.s64 	%rd118, %rd4, %rd116;
	ld.global.f32 	%f101, [%rd117];
	ld.global.f32 	%f102, [%rd118];
	mul.f32 	%f103, %f101, %f102;
	fma.rn.f32 	%f104, %f101, %f102, %f103;
	div.rn.f32 	%f105, %f104, 0f40400000;
	st.global.f32 	[%rd106+2048], %f105;
	ld.global.u32 	%r76, [%rd102+2560];
	mul.wide.s32 	%rd119, %r76, 4;
	add.s64 	%rd120, %rd3, %rd119;
	add.s64 	%rd121, %rd4, %rd119;
	ld.global.f32 	%f106, [%rd120];
	ld.global.f32 	%f107, [%rd121];
	mul.f32 	%f108, %f106, %f107;
	fma.rn.f32 	%f109, %f106, %f107, %f108;
	div.rn.f32 	%f110, %f109, 0f40400000;
	st.global.f32 	[%rd106+2560], %f110;
	ld.global.u32 	%r77, [%rd102+3072];
	mul.wide.s32 	%rd122, %r77, 4;
	add.s64 	%rd123, %rd3, %rd122;
	add.s64 	%rd124, %rd4, %rd122;
	ld.global.f32 	%f111, [%rd123];
	ld.global.f32 	%f112, [%rd124];
	mul.f32 	%f113, %f111, %f112;
	fma.rn.f32 	%f114, %f111, %f112, %f113;
	div.rn.f32 	%f115, %f114, 0f40400000;
	st.global.f32 	[%rd106+3072], %f115;
	add.s32 	%r93, %r93, 8;
	add.s64 	%rd155, %rd155, 4096;
	add.s32 	%r92, %r92, 1024;
	setp.eq.s32 	%p28, %r93, 0;
	@%p28 bra 	$L__BB2_46;
	bra.uni 	$L__BB2_45;
$L__BB2_46:
	setp.eq.s32 	%p29, %r6, 0;
	@%p29 bra 	$L__BB2_54;
	and.b32  	%r18, %r36, 3;
	setp.lt.u32 	%p30, %r6, 4;
	@%p30 bra 	$L__BB2_49;
	shl.b32 	%r78, %r96, 7;
	add.s32 	%r79, %r78, %r5;
	mul.wide.s32 	%rd125, %r79, 4;
	add.s64 	%rd126, %rd6, %rd125;
	ld.global.u32 	%r80, [%rd126];
	mul.wide.s32 	%rd127, %r80, 4;
	add.s64 	%rd128, %rd3, %rd127;
	add.s64 	%rd129, %rd4, %rd127;
	add.s64 	%rd130, %rd7, %rd125;
	ld.global.f32 	%f116, [%rd128];
	ld.global.f32 	%f117, [%rd129];
	mul.f32 	%f118, %f116, %f117;
	fma.rn.f32 	%f119, %f116, %f117, %f118;
	div.rn.f32 	%f120, %f119, 0f40400000;
	st.global.f32 	[%rd130], %f120;
	ld.global.u32 	%r81, [%rd126+512];
	mul.wide.s32 	%rd131, %r81, 4;
	add.s64 	%rd132, %rd3, %rd131;
	add.s64 	%rd133, %rd4, %rd131;
	ld.global.f32 	%f121, [%rd132];
	ld.global.f32 	%f122, [%rd133];
	mul.f32 	%f123, %f121, %f122;
	fma.rn.f32 	%f124, %f121, %f122, %f123;
	div.rn.f32 	%f125, %f124, 0f40400000;
	st.global.f32 	[%rd130+512], %f125;
	ld.global.u32 	%r82, [%rd126+1024];
	mul.wide.s32 	%rd134, %r82, 4;
	add.s64 	%rd135, %rd3, %rd134;
	add.s64 	%rd136, %rd4, %rd134;
	ld.global.f32 	%f126, [%rd135];
	ld.global.f32 	%f127, [%rd136];
	mul.f32 	%f128, %f126, %f127;
	fma.rn.f32 	%f129, %f126, %f127, %f128;
	div.rn.f32 	%f130, %f129, 0f40400000;
	st.global.f32 	[%rd130+1024], %f130;
	ld.global.u32 	%r83, [%rd126+1536];
	mul.wide.s32 	%rd137, %r83, 4;
	add.s64 	%rd138, %rd3, %rd137;
	add.s64 	%rd139, %rd4, %rd137;
	ld.global.f32 	%f131, [%rd138];
	ld.global.f32 	%f132, [%rd139];
	mul.f32 	%f133, %f131, %f132;
	fma.rn.f32 	%f134, %f131, %f132, %f133;
	div.rn.f32 	%f135, %f134, 0f40400000;
	st.global.f32 	[%rd130+1536], %f135;
	add.s32 	%r96, %r96, 4;
$L__BB2_49:
	setp.eq.s32 	%p31, %r18, 0;
	@%p31 bra 	$L__BB2_54;
	setp.eq.s32 	%p32, %r18, 1;
	@%p32 bra 	$L__BB2_52;
	shl.b32 	%r84, %r96, 7;
	add.s32 	%r85, %r84, %r5;
	mul.wide.s32 	%rd140, %r85, 4;
	add.s64 	%rd141, %rd6, %rd140;
	ld.global.u32 	%r86, [%rd141];
	mul.wide.s32 	%rd142, %r86, 4;
	add.s64 	%rd143, %rd3, %rd142;
	add.s64 	%rd144, %rd4, %rd142;
	add.s64 	%rd145, %rd7, %rd140;
	ld.global.f32 	%f136, [%rd143];
	ld.global.f32 	%f137, [%rd144];
	mul.f32 	%f138, %f136, %f137;
	fma.rn.f32 	%f139, %f136, %f137, %f138;
	div.rn.f32 	%f140, %f139, 0f40400000;
	st.global.f32 	[%rd145], %f140;
	ld.global.u32 	%r87, [%rd141+512];
	mul.wide.s32 	%rd146, %r87, 4;
	add.s64 	%rd147, %rd3, %rd146;
	add.s64 	%rd148, %rd4, %rd146;
	ld.global.f32 	%f141, [%rd147];
	ld.global.f32 	%f142, [%rd148];
	mul.f32 	%f143, %f141, %f142;
	fma.rn.f32 	%f144, %f141, %f142, %f143;
	div.rn.f32 	%f145, %f144, 0f40400000;
	st.global.f32 	[%rd145+512], %f145;
	add.s32 	%r96, %r96, 2;
$L__BB2_52:
	and.b32  	%r88, %r36, 1;
	setp.eq.b32 	%p33, %r88, 1;
	not.pred 	%p34, %p33;
	@%p34 bra 	$L__BB2_54;
	shl.b32 	%r89, %r96, 7;
	add.s32 	%r90, %r89, %r5;
	mul.wide.s32 	%rd149, %r90, 4;
	add.s64 	%rd150, %rd6, %rd149;
	ld.global.u32 	%r91, [%rd150];
	mul.wide.s32 	%rd151, %r91, 4;
	add.s64 	%rd152, %rd3, %rd151;
	add.s64 	%rd153, %rd4, %rd151;
	add.s64 	%rd154, %rd7, %rd149;
	ld.global.f32 	%f146, [%rd152];
	ld.global.f32 	%f147, [%rd153];
	mul.f32 	%f148, %f146, %f147;
	fma.rn.f32 	%f149, %f146, %f147, %f148;
	div.rn.f32 	%f150, %f149, 0f40400000;
	st.global.f32 	[%rd154], %f150;
$L__BB2_54:
	ret;

}


// ===== COMPILED SASS (sm_100) =====

	.target	sm_100

	.elftype	@"ET_EXEC"


//--------------------- .note.nv.tkinfo           --------------------------
	.section	.note.nv.tkinfo,"",@"SHT_NOTE"
	.sectionflags	@"SHF_NOTE_NV_TKINFO"
	.tkinfo
        /*0018*/ 	.word	0x00000002
        /*0030*/ 	.string	""
        /*0030*/ 	.string	"ptxas"
        /*0030*/ 	.string	"Cuda compilation tools, release 13.0, V13.0.88"
        /*0030*/ 	.string	"Build cuda_13.0.r13.0/compiler.36424714_0"
        /*0030*/ 	.string	"-arch sm_100 -m 64 "



//--------------------- .note.nv.cuinfo           --------------------------
	.section	.note.nv.cuinfo,"",@"SHT_NOTE"
	.sectionflags	@"SHF_NOTE_NV_CUINFO"
        /*0018*/ 	.short	0x0002
        /*001a*/ 	.short	0x0064
        /*001c*/ 	.short	0x0082
	.zero		2


//--------------------- .nv.info                  --------------------------
	.section	.nv.info,"",@"SHT_CUDA_INFO"
	.align	4


	//----- nvinfo : EIATTR_REGCOUNT
	.align		4
        /*0000*/ 	.byte	0x04, 0x2f
        /*0002*/ 	.short	(.L_44 - .L_43)
	.align		4
.L_43:
        /*0004*/ 	.word	index@(_ZN3cub18CUB_300001_SM_10006detail11EmptyKernelIvEEvv)
        /*0008*/ 	.word	0x00000004


	//----- nvinfo : EIATTR_FRAME_SIZE
	.align		4
.L_44:
        /*000c*/ 	.byte	0x04, 0x11
        /*000e*/ 	.short	(.L_46 - .L_45)
	.align		4
.L_45:
        /*0010*/ 	.word	index@(_ZN3cub18CUB_300001_SM_10006detail11EmptyKernelIvEEvv)
        /*0014*/ 	.word	0x00000000


	//----- nvinfo : EIATTR_REGCOUNT
	.align		4
.L_46:
        /*0018*/ 	.byte	0x04, 0x2f
        /*001a*/ 	.short	(.L_48 - .L_47)
	.align		4
.L_47:
        /*001c*/ 	.word	index@(_ZN3cub18CUB_300001_SM_10006detail9transform16transform_kernelINS2_10policy_hubILb1EN4cuda3std3__45tupleIJN6thrust24THRUST_300001_SM_1000_NS20permutation_iteratorINSA_12zip_iteratorINS8_IJNSA_6detail15normal_iteratorINSA_10device_ptrIfEEEESH_EEEEENSE_INSF_IiEEEEEEEEEE10policy1000EiNS7_10__identityENSA_25transform_output_iteratorI7FunctorSH_EEJSM_EEEvT0_iT1_T2_DpNS2_10kernel_argIT3_EE)
        /*0020*/ 	.word	0x00000020


	//----- nvinfo : EIATTR_FRAME_SIZE
	.align		4
.L_48:
        /*0024*/ 	.byte	0x04, 0x11
        /*0026*/ 	.short	(.L_50 - .L_49)
	.align		4
.L_49:
        /*0028*/ 	.word	index@($__internal_1_$__cuda_sm3x_div_rn_noftz_f32_slowpath)
        /*002c*/ 	.word	0x00000000


	//----- nvinfo : EIATTR_FRAME_SIZE
	.align		4
.L_50:
        /*0030*/ 	.byte	0x04, 0x11
        /*0032*/ 	.short	(.L_52 - .L_51)
	.align		4
.L_51:
        /*0034*/ 	.word	index@(_ZN3cub18CUB_300001_SM_10006detail9transform16transform_kernelINS2_10policy_hubILb1EN4cuda3std3__45tupleIJN6thrust24THRUST_300001_SM_1000_NS20permutation_iteratorINSA_12zip_iteratorINS8_IJNSA_6detail15normal_iteratorINSA_10device_ptrIfEEEESH_EEEEENSE_INSF_IiEEEEEEEEEE10policy1000EiNS7_10__identityENSA_25transform_output_iteratorI7FunctorSH_EEJSM_EEEvT0_iT1_T2_DpNS2_10kernel_argIT3_EE)
        /*0038*/ 	.word	0x00000000


	//----- nvinfo : EIATTR_REGCOUNT
	.align		4
.L_52:
        /*003c*/ 	.byte	0x04, 0x2f
        /*003e*/ 	.short	(.L_54 - .L_53)
	.align		4
.L_53:
        /*0040*/ 	.word	index@(_ZN3cub18CUB_300001_SM_10006detail9transform16transform_kernelINS2_10policy_hubILb1EN4cuda3std3__45tupleIJN6thrust24THRUST_300001_SM_1000_NS20permutation_iteratorINSA_12zip_iteratorINS8_IJNSA_6detail15normal_iteratorINSA_10device_ptrIfEEEESH_EEEEENSE_INSF_IiEEEEEEEEEE10policy1000ElNS7_10__identityENSA_25transform_output_iteratorI7FunctorSH_EEJSM_EEEvT0_iT1_T2_DpNS2_10kernel_argIT3_EE)
        /*0044*/ 	.word	0x00000020


	//----- nvinfo : EIATTR_FRAME_SIZE
	.align		4
.L_54:
        /*0048*/ 	.byte	0x04, 0x11
        /*004a*/ 	.short	(.L_56 - .L_55)
	.align		4
.L_55:
        /*004c*/ 	.word	index@($__internal_0_$__cuda_sm3x_div_rn_noftz_f32_slowpath)
        /*0050*/ 	.word	0x00000000


	//----- nvinfo : EIATTR_FRAME_SIZE
	.align		4
.L_56:
        /*0054*/ 	.byte	0x04, 0x11
        /*0056*/ 	.short	(.L_58 - .L_57)
	.align		4
.L_57:
        /*0058*/ 	.word	index@(_ZN3cub18CUB_300001_SM_10006detail9transform16transform_kernelINS2_10policy_hubILb1EN4cuda3std3__45tupleIJN6thrust24THRUST_300001_SM_1000_NS20permutation_iteratorINSA_12zip_iteratorINS8_IJNSA_6detail15normal_iteratorINSA_10device_ptrIfEEEESH_EEEEENSE_INSF_IiEEEEEEEEEE10policy1000ElNS7_10__identityENSA_25transform_output_iteratorI7FunctorSH_EEJSM_EEEvT0_iT1_T2_DpNS2_10kernel_argIT3_EE)
        /*005c*/ 	.word	0x00000000


	//----- nvinfo : EIATTR_MIN_STACK_SIZE
	.align		4
.L_58:
        /*0060*/ 	.byte	0x04, 0x12
        /*0062*/ 	.short	(.L_60 - .L_59)
	.align		4
.L_59:
        /*0064*/ 	.word	index@(_ZN3cub18CUB_300001_SM_10006detail9transform16transform_kernelINS2_10policy_hubILb1EN4cuda3std3__45tupleIJN6thrust24THRUST_300001_SM_1000_NS20permutation_iteratorINSA_12zip_iteratorINS8_IJNSA_6detail15normal_iteratorINSA_10device_ptrIfEEEESH_EEEEENSE_INSF_IiEEEEEEEEEE10policy1000ElNS7_10__identityENSA_25transform_output_iteratorI7FunctorSH_EEJSM_EEEvT0_iT1_T2_DpNS2_10kernel_argIT3_EE)
        /*0068*/ 	.word	0x00000000


	//----- nvinfo : EIATTR_MIN_STACK_SIZE
	.align		4
.L_60:
        /*006c*/ 	.byte	0x04, 0x12
        /*006e*/ 	.short	(.L_62 - .L_61)
	.align		4
.L_61:
        /*0070*/ 	.word	index@(_ZN3cub18CUB_300001_SM_10006detail9transform16transform_kernelINS2_10policy_hubILb1EN4cuda3std3__45tupleIJN6thrust24THRUST_300001_SM_1000_NS20permutation_iteratorINSA_12zip_iteratorINS8_IJNSA_6detail15normal_iteratorINSA_10device_ptrIfEEEESH_EEEEENSE_INSF_IiEEEEEEEEEE10policy1000EiNS7_10__identityENSA_25transform_output_iteratorI7FunctorSH_EEJSM_EEEvT0_iT1_T2_DpNS2_10kernel_argIT3_EE)
        /*0074*/ 	.word	0x00000000


	//----- nvinfo : EIATTR_MIN_STACK_SIZE
	.align		4
.L_62:
        /*0078*/ 	.byte	0x04, 0x12
        /*007a*/ 	.short	(.L_64 - .L_63)
	.align		4
.L_63:
        /*007c*/ 	.word	index@(_ZN3cub18CUB_300001_SM_10006detail11EmptyKernelIvEEvv)
        /*0080*/ 	.word	0x00000000
.L_64:


//--------------------- .nv.compat                --------------------------
	.section	.nv.compat,"",@"SHT_CUDA_COMPAT_INFO"
	.align	4
        /*0000*/ 	.byte	0x02, 0x09, 0x00, 0x00, 0x02, 0x02, 0x01, 0x00, 0x02, 0x05, 0x05, 0x00, 0x03, 0x07, 0x01, 0x01
        /*0010*/ 	.byte	0x02, 0x03, 0x00, 0x00, 0x02, 0x06, 0x01, 0x00, 0x04, 0x0b, 0x08, 0x00, 0x01, 0x00, 0x00, 0x00
        /*0020*/ 	.byte	0x00, 0x00, 0x00, 0x00


//--------------------- .nv.info._ZN3cub18CUB_300001_SM_10006detail9transform16transform_kernelINS2_10policy_hubILb1EN4cuda3std3__45tupleIJN6thrust24THRUST_300001_SM_1000_NS20permutation_iteratorINSA_12zip_iteratorINS8_IJNSA_6detail15normal_iteratorINSA_10device_ptrIfEEEESH_EEEEENSE_INSF_IiEEEEEEEEEE10policy1000ElNS7_10__identityENSA_25transform_output_iteratorI7FunctorSH_EEJSM_EEEvT0_iT1_T2_DpNS2_10kernel_argIT3_EE --------------------------
	.section	.nv.info._ZN3cub18CUB_300001_SM_10006detail9transform16transform_kernelINS2_10policy_hubILb1EN4cuda3std3__45tupleIJN6thrust24THRUST_300001_SM_1000_NS20permutation_iteratorINSA_12zip_iteratorINS8_IJNSA_6detail15normal_iteratorINSA_10device_ptrIfEEEESH_EEEEENSE_INSF_IiEEEEEEEEEE10policy1000ElNS7_10__identityENSA_25transform_output_iteratorI7FunctorSH_EEJSM_EEEvT0_iT1_T2_DpNS2_10kernel_argIT3_EE,"",@"SHT_CUDA_INFO"
	.sectionflags	@""
	.align	4


	//----- nvinfo : EIATTR_CUDA_API_VERSION
	.align		4
        /*0000*/ 	.byte	0x04, 0x37
        /*0002*/ 	.short	(.L_66 - .L_65)
.L_65:
        /*0004*/ 	.word	0x00000082


	//----- nvinfo : EIATTR_KPARAM_INFO
	.align		4
.L_66:
        /*0008*/ 	.byte	0x04, 0x17
        /*000a*/ 	.short	(.L_68 - .L_67)
.L_67:
        /*000c*/ 	.word	0x00000000
        /*0010*/ 	.short	0x0004
        /*0012*/ 	.short	0x0020
        /*0014*/ 	.byte	0x00, 0xf0, 0x61, 0x00


	//----- nvinfo : EIATTR_KPARAM_INFO
	.align		4
.L_68:
        /*0018*/ 	.byte	0x04, 0x17
        /*001a*/ 	.short	(.L_70 - .L_69)
.L_69:
        /*001c*/ 	.word	0x00000000
        /*0020*/ 	.short	0x0003
        /*0022*/ 	.short	0x0010
        /*0024*/ 	.byte	0x00, 0xf0, 0x41, 0x00


	//----- nvinfo : EIATTR_KPARAM_INFO
	.align		4
.L_70:
        /*0028*/ 	.byte	0x04, 0x17
        /*002a*/ 	.short	(.L_72 - .L_71)
.L_71:
        /*002c*/ 	.word	0x00000000
        /*0030*/ 	.short	0x0002
        /*0032*/ 	.short	0x000c
        /*0034*/ 	.byte	0x00, 0xf0, 0x05, 0x00


	//----- nvinfo : EIATTR_KPARAM_INFO
	.align		4
.L_72:
        /*0038*/ 	.byte	0x04, 0x17
        /*003a*/ 	.short	(.L_74 - .L_73)
.L_73:
        /*003c*/ 	.word	0x00000000
        /*0040*/ 	.short	0x0001
        /*0042*/ 	.short	0x0008
        /*0044*/ 	.byte	0x00, 0xf0, 0x11, 0x00


	//----- nvinfo : EIATTR_KPARAM_INFO
	.align		4
.L_74:
        /*0048*/ 	.byte	0x04, 0x17
        /*004a*/ 	.short	(.L_76 - .L_75)
.L_75:
        /*004c*/ 	.word	0x00000000
        /*0050*/ 	.short	0x0000
        /*0052*/ 	.short	0x0000
        /*0054*/ 	.byte	0x00, 0xf0, 0x21, 0x00


	//----- nvinfo : EIATTR_SPARSE_MMA_MASK
	.align		4
.L_76:
        /*0058*/ 	.byte	0x03, 0x50
        /*005a*/ 	.short	0x0000


	//----- nvinfo : EIATTR_MAXREG_COUNT
	.align		4
        /*005c*/ 	.byte	0x03, 0x1b
        /*005e*/ 	.short	0x00ff


	//----- nvinfo : EIATTR_MERCURY_ISA_VERSION
	.align		4
        /*0060*/ 	.byte	0x03, 0x5f
        /*0062*/ 	.short	0x0101


	//----- nvinfo : EIATTR_VRC_CTA_INIT_COUNT
	.align		4
        /*0064*/ 	.byte	0x02, 0x4a
	.zero		1
	.zero		1


	//----- nvinfo : EIATTR_EXIT_INSTR_OFFSETS
	.align		4
        /*0068*/ 	.byte	0x04, 0x1c
        /*006a*/ 	.short	(.L_78 - .L_77)


	//   ....[0]....
.L_77:
        /*006c*/ 	.word	0x000001b0


	//   ....[1]....
        /*0070*/ 	.word	0x00000fd0


	//   ....[2]....
        /*0074*/ 	.word	0x000017c0


	//   ....[3]....
        /*0078*/ 	.word	0x00001bf0


	//   ....[4]....
        /*007c*/ 	.word	0x00001c20


	//   ....[5]....
        /*0080*/ 	.word	0x00001dc0


	//   ....[6]....
        /*0084*/ 	.word	0x00001de0


	//   ....[7]....
        /*0088*/ 	.word	0x00002b00


	//   ....[8]....
        /*008c*/ 	.word	0x00003160


	//   ....[9]....
        /*0090*/ 	.word	0x000034e0


	//   ....[10]....
        /*0094*/ 	.word	0x00003690


	//----- nvinfo : EIATTR_MAX_THREADS
	.align		4
.L_78:
        /*0098*/ 	.byte	0x04, 0x05
        /*009a*/ 	.short	(.L_80 - .L_79)
.L_79:
        /*009c*/ 	.word	0x00000080
        /*00a0*/ 	.word	0x00000001
        /*00a4*/ 	.word	0x00000001


	//----- nvinfo : EIATTR_CRS_STACK_SIZE
	.align		4
.L_80:
        /*00a8*/ 	.byte	0x04, 0x1e
        /*00aa*/ 	.short	(.L_82 - .L_81)
.L_81:
        /*00ac*/ 	.word	0x00000000


	//----- nvinfo : EIATTR_CBANK_PARAM_SIZE
	.align		4
.L_82:
        /*00b0*/ 	.byte	0x03, 0x19
        /*00b2*/ 	.short	0x0038


	//----- nvinfo : EIATTR_PARAM_CBANK
	.align		4
        /*00b4*/ 	.byte	0x04, 0x0a
        /*00b6*/ 	.short	(.L_84 - .L_83)
	.align		4
.L_83:
        /*00b8*/ 	.word	index@(.nv.constant0._ZN3cub18CUB_300001_SM_10006detail9transform16transform_kernelINS2_10policy_hubILb1EN4cuda3std3__45tupleIJN6thrust24THRUST_300001_SM_1000_NS20permutation_iteratorINSA_12zip_iteratorINS8_IJNSA_6detail15normal_iteratorINSA_10device_ptrIfEEEESH_EEEEENSE_INSF_IiEEEEEEEEEE10policy1000ElNS7_10__identityENSA_25transform_output_iteratorI7FunctorSH_EEJSM_EEEvT0_iT1_T2_DpNS2_10kernel_argIT3_EE)
        /*00bc*/ 	.short	0x0380
        /*00be*/ 	.short	0x0038


	//----- nvinfo : EIATTR_SW_WAR
	.align		4
.L_84:
        /*00c0*/ 	.byte	0x04, 0x36
        /*00c2*/ 	.short	(.L_86 - .L_85)
.L_85:
        /*00c4*/ 	.word	0x00000008
.L_86:


//--------------------- .nv.info._ZN3cub18CUB_300001_SM_10006detail9transform16transform_kernelINS2_10policy_hubILb1EN4cuda3std3__45tupleIJN6thrust24THRUST_300001_SM_1000_NS20permutation_iteratorINSA_12zip_iteratorINS8_IJNSA_6detail15normal_iteratorINSA_10device_ptrIfEEEESH_EEEEENSE_INSF_IiEEEEEEEEEE10policy1000EiNS7_10__identityENSA_25transform_output_iteratorI7FunctorSH_EEJSM_EEEvT0_iT1_T2_DpNS2_10kernel_argIT3_EE --------------------------
	.section	.nv.info._ZN3cub18CUB_300001_SM_10006detail9transform16transform_kernelINS2_10policy_hubILb1EN4cuda3std3__45tupleIJN6thrust24THRUST_300001_SM_1000_NS20permutation_iteratorINSA_12zip_iteratorINS8_IJNSA_6detail15normal_iteratorINSA_10device_ptrIfEEEESH_EEEEENSE_INSF_IiEEEEEEEEEE10policy1000EiNS7_10__identityENSA_25transform_output_iteratorI7FunctorSH_EEJSM_EEEvT0_iT1_T2_DpNS2_10kernel_argIT3_EE,"",@"SHT_CUDA_INFO"
	.sectionflags	@""
	.align	4


	//----- nvinfo : EIATTR_CUDA_API_VERSION
	.align		4
        /*0000*/ 	.byte	0x04, 0x37
        /*0002*/ 	.short	(.L_88 - .L_87)
.L_87:
        /*0004*/ 	.word	0x00000082


	//----- nvinfo : EIATTR_KPARAM_INFO
	.align		4
.L_88:
        /*0008*/ 	.byte	0x04, 0x17
        /*000a*/ 	.short	(.L_90 - .L_89)
.L_89:
        /*000c*/ 	.word	0x00000000
        /*0010*/ 	.short	0x0004
        /*0012*/ 	.short	0x0020
        /*0014*/ 	.byte	0x00, 0xf0, 0x61, 0x00


	//----- nvinfo : EIATTR_KPARAM_INFO
	.align		4
.L_90:
        /*0018*/ 	.byte	0x04, 0x17
        /*001a*/ 	.short	(.L_92 - .L_91)
.L_91:
        /*001c*/ 	.word	0x00000000
        /*0020*/ 	.short	0x0003
        /*0022*/ 	.short	0x0010
        /*0024*/ 	.byte	0x00, 0xf0, 0x41, 0x00


	//----- nvinfo : EIATTR_KPARAM_INFO
	.align		4
.L_92:
        /*0028*/ 	.byte	0x04, 0x17
        /*002a*/ 	.short	(.L_94 - .L_93)
.L_93:
        /*002c*/ 	.word	0x00000000
        /*0030*/ 	.short	0x0002
        /*0032*/ 	.short	0x0008
        /*0034*/ 	.byte	0x00, 0xf0, 0x05, 0x00


	//----- nvinfo : EIATTR_KPARAM_INFO
	.align		4
.L_94:
        /*0038*/ 	.byte	0x04, 0x17
        /*003a*/ 	.short	(.L_96 - .L_95)
.L_95:
        /*003c*/ 	.word	0x00000000
        /*0040*/ 	.short	0x0001
        /*0042*/ 	.short	0x0004
        /*0044*/ 	.byte	0x00, 0xf0, 0x11, 0x00


	//----- nvinfo : EIATTR_KPARAM_INFO
	.align		4
.L_96:
        /*0048*/ 	.byte	0x04, 0x17
        /*004a*/ 	.short	(.L_98 - .L_97)
.L_97:
        /*004c*/ 	.word	0x00000000
        /*0050*/ 	.short	0x0000
        /*0052*/ 	.short	0x0000
        /*0054*/ 	.byte	0x00, 0xf0, 0x11, 0x00


	//----- nvinfo : EIATTR_SPARSE_MMA_MASK
	.align		4
.L_98:
        /*0058*/ 	.byte	0x03, 0x50
        /*005a*/ 	.short	0x0000


	//----- nvinfo : EIATTR_MAXREG_COUNT
	.align		4
        /*005c*/ 	.byte	0x03, 0x1b
        /*005e*/ 	.short	0x00ff


	//----- nvinfo : EIATTR_MERCURY_ISA_VERSION
	.align		4
        /*0060*/ 	.byte	0x03, 0x5f
        /*0062*/ 	.short	0x0101


	//----- nvinfo : EIATTR_VRC_CTA_INIT_COUNT
	.align		4
        /*0064*/ 	.byte	0x02, 0x4a
	.zero		1
	.zero		1


	//----- nvinfo : EIATTR_EXIT_INSTR_OFFSETS
	.align		4
        /*0068*/ 	.byte	0x04, 0x1c
        /*006a*/ 	.short	(.L_100 - .L_99)


	//   ....[0]....
.L_99:
        /*006c*/ 	.word	0x00000130


	//   ....[1]....
        /*0070*/ 	.word	0x00000e20


	//   ....[2]....
        /*0074*/ 	.word	0x00001490


	//   ....[3]....
        /*0078*/ 	.word	0x00001820


	//   ....[4]....
        /*007c*/ 	.word	0x000019e0


	//   ....[5]....
        /*0080*/ 	.word	0x00001a00


	//   ....[6]....
        /*0084*/ 	.word	0x00002820


	//   ....[7]....
        /*0088*/ 	.word	0x00003010


	//   ....[8]....
        /*008c*/ 	.word	0x00003440


	//   ....[9]....
        /*0090*/ 	.word	0x00003470


	//   ....[10]....
        /*0094*/ 	.word	0x00003610


	//----- nvinfo : EIATTR_MAX_THREADS
	.align		4
.L_100:
        /*0098*/ 	.byte	0x04, 0x05
        /*009a*/ 	.short	(.L_102 - .L_101)
.L_101:
        /*009c*/ 	.word	0x00000080
        /*00a0*/ 	.word	0x00000001
        /*00a4*/ 	.word	0x00000001


	//----- nvinfo : EIATTR_CRS_STACK_SIZE
	.align		4
.L_102:
        /*00a8*/ 	.byte	0x04, 0x1e
        /*00aa*/ 	.short	(.L_104 - .L_103)
.L_103:
        /*00ac*/ 	.word	0x00000000


	//----- nvinfo : EIATTR_CBANK_PARAM_SIZE
	.align		4
.L_104:
        /*00b0*/ 	.byte	0x03, 0x19
        /*00b2*/ 	.short	0x0038


	//----- nvinfo : EIATTR_PARAM_CBANK
	.align		4
        /*00b4*/ 	.byte	0x04, 0x0a
        /*00b6*/ 	.short	(.L_106 - .L_105)
	.align		4
.L_105:
        /*00b8*/ 	.word	index@(.nv.constant0._ZN3cub18CUB_300001_SM_10006detail9transform16transform_kernelINS2_10policy_hubILb1EN4cuda3std3__45tupleIJN6thrust24THRUST_300001_SM_1000_NS20permutation_iteratorINSA_12zip_iteratorINS8_IJNSA_6detail15normal_iteratorINSA_10device_ptrIfEEEESH_EEEEENSE_INSF_IiEEEEEEEEEE10policy1000EiNS7_10__identityENSA_25transform_output_iteratorI7FunctorSH_EEJSM_EEEvT0_iT1_T2_DpNS2_10kernel_argIT3_EE)
        /*00bc*/ 	.short	0x0380
        /*00be*/ 	.short	0x0038


	//----- nvinfo : EIATTR_SW_WAR
	.align		4
.L_106:
        /*00c0*/ 	.byte	0x04, 0x36
        /*00c2*/ 	.short	(.L_108 - .L_107)
.L_107:
        /*00c4*/ 	.word	0x00000008
.L_108:


//--------------------- .nv.info._ZN3cub18CUB_300001_SM_10006detail11EmptyKernelIvEEvv --------------------------
	.section	.nv.info._ZN3cub18CUB_300001_SM_10006detail11EmptyKernelIvEEvv,"",@"SHT_CUDA_INFO"
	.sectionflags	@""
	.align	4


	//----- nvinfo : EIATTR_CUDA_API_VERSION
	.align		4
        /*0000*/ 	.byte	0x04, 0x37
        /*0002*/ 	.short	(.L_110 - .L_109)
.L_109:
        /*0004*/ 	.word	0x00000082


	//----- nvinfo : EIATTR_SPARSE_MMA_MASK
	.align		4
.L_110:
        /*0008*/ 	.byte	0x03, 0x50
        /*000a*/ 	.short	0x0000


	//----- nvinfo : EIATTR_MAXREG_COUNT
	.align		4
        /*000c*/ 	.byte	0x03, 0x1b
        /*000e*/ 	.short	0x00ff


	//----- nvinfo : EIATTR_MERCURY_ISA_VERSION
	.align		4
        /*0010*/ 	.byte	0x03, 0x5f
        /*0012*/ 	.short	0x0101


	//----- nvinfo : EIATTR_VRC_CTA_INIT_COUNT
	.align		4
        /*0014*/ 	.byte	0x02, 0x4a
	.zero		1
	.zero		1


	//----- nvinfo : EIATTR_EXIT_INSTR_OFFSETS
	.align		4
        /*0018*/ 	.byte	0x04, 0x1c
        /*001a*/ 	.short	(.L_112 - .L_111)


	//   ....[0]....
.L_111:
        /*001c*/ 	.word	0x00000010


	//----- nvinfo : EIATTR_SW_WAR
	.align		4
.L_112:
        /*0020*/ 	.byte	0x04, 0x36
        /*0022*/ 	.short	(.L_114 - .L_113)
.L_113:
        /*0024*/ 	.word	0x00000008
.L_114:


//--------------------- .nv.callgraph             --------------------------
	.section	.nv.callgraph,"",@"SHT_CUDA_CALLGRAPH"
	.align	4
	.sectionentsize	8
	.align		4
        /*0000*/ 	.word	0x00000000
	.align		4
        /*0004*/ 	.word	0xffffffff
	.align		4
        /*0008*/ 	.word	0x00000000
	.align		4
        /*000c*/ 	.word	0xfffffffe
	.align		4
        /*0010*/ 	.word	0x00000000
	.align		4
        /*0014*/ 	.word	0xfffffffd
	.align		4
        /*0018*/ 	.word	0x00000000
	.align		4
        /*001c*/ 	.word	0xfffffffc


//--------------------- .nv.constant4             --------------------------
	.section	.nv.constant4,"a",@progbits
	.align	8
	.align		8
.nv.constant4:
        /*0000*/ 	.dword	_ZN30_INTERNAL_52f252ca_4_k_cu_main4cuda3std3__45__cpo5beginE
	.align		8
        /*0008*/ 	.dword	_ZN30_INTERNAL_52f252ca_4_k_cu_main4cuda3std3__45__cpo3endE
	.align		8
        /*0010*/ 	.dword	_ZN30_INTERNAL_52f252ca_4_k_cu_main4cuda3std3__45__cpo6cbeginE
	.align		8
        /*0018*/ 	.dword	_ZN30_INTERNAL_52f252ca_4_k_cu_main4cuda3std3__45__cpo4cendE
	.align		8
        /*0020*/ 	.dword	_ZN30_INTERNAL_52f252ca_4_k_cu_main4cuda3std3__45__cpo6rbeginE
	.align		8
        /*0028*/ 	.dword	_ZN30_INTERNAL_52f252ca_4_k_cu_main4cuda3std3__45__cpo4rendE
	.align		8
        /*0030*/ 	.dword	_ZN30_INTERNAL_52f252ca_4_k_cu_main4cuda3std3__45__cpo7crbeginE
	.align		8
        /*0038*/ 	.dword	_ZN30_INTERNAL_52f252ca_4_k_cu_main4cuda3std3__45__cpo5crendE
	.align		8
        /*0040*/ 	.dword	_ZN30_INTERNAL_52f252ca_4_k_cu_main4cuda3std3__432_GLOBAL__N__52f252ca_4_k_cu_main6ignoreE
	.align		8
        /*0048*/ 	.dword	_ZN30_INTERNAL_52f252ca_4_k_cu_main4cuda3std3__419piecewise_constructE
	.align		8
        /*0050*/ 	.dword	_ZN30_INTERNAL_52f252ca_4_k_cu_main4cuda3std3__48in_placeE
	.align		8
        /*0058*/ 	.dword	_ZN30_INTERNAL_52f252ca_4_k_cu_main4cuda3std3__420unreachable_sentinelE
	.align		8
        /*0060*/ 	.dword	_ZN30_INTERNAL_52f252ca_4_k_cu_main4cuda3std3__47nulloptE
	.align		8
        /*0068*/ 	.dword	_ZN30_INTERNAL_52f252ca_4_k_cu_main4cuda3std3__48unexpectE
	.align		8
        /*0070*/ 	.dword	_ZN30_INTERNAL_52f252ca_4_k_cu_main4cuda3std6ranges3__45__cpo4swapE
	.align		8
        /*0078*/ 	.dword	_ZN30_INTERNAL_52f252ca_4_k_cu_main4cuda3std6ranges3__45__cpo9iter_moveE
	.align		8
        /*0080*/ 	.dword	_ZN30_INTERNAL_52f252ca_4_k_cu_main4cuda3std6ranges3__45__cpo5beginE
	.align		8
        /*0088*/ 	.dword	_ZN30_INTERNAL_52f252ca_4_k_cu_main4cuda3std6ranges3__45__cpo3endE
	.align		8
        /*0090*/ 	.dword	_ZN30_INTERNAL_52f252ca_4_k_cu_main4cuda3std6ranges3__45__cpo6cbeginE
	.align		8
        /*0098*/ 	.dword	_ZN30_INTERNAL_52f252ca_4_k_cu_main4cuda3std6ranges3__45__cpo4cendE
	.align		8
        /*00a0*/ 	.dword	_ZN30_INTERNAL_52f252ca_4_k_cu_main4cuda3std6ranges3__45__cpo7advanceE
	.align		8
        /*00a8*/ 	.dword	_ZN30_INTERNAL_52f252ca_4_k_cu_main4cuda3std6ranges3__45__cpo9iter_swapE
	.align		8
        /*00b0*/ 	.dword	_ZN30_INTERNAL_52f252ca_4_k_cu_main4cuda3std6ranges3__45__cpo4nextE
	.align		8
        /*00b8*/ 	.dword	_ZN30_INTERNAL_52f252ca_4_k_cu_main4cuda3std6ranges3__45__cpo4prevE
	.align		8
        /*00c0*/ 	.dword	_ZN30_INTERNAL_52f252ca_4_k_cu_main4cuda3std6ranges3__45__cpo4dataE
	.align		8
        /*00c8*/ 	.dword	_ZN30_INTERNAL_52f252ca_4_k_cu_main4cuda3std6ranges3__45__cpo5cdataE
	.align		8
        /*00d0*/ 	.dword	_ZN30_INTERNAL_52f252ca_4_k_cu_main4cuda3std6ranges3__45__cpo4sizeE
	.align		8
        /*00d8*/ 	.dword	_ZN30_INTERNAL_52f252ca_4_k_cu_main4cuda3std6ranges3__45__cpo5ssizeE
	.align		8
        /*00e0*/ 	.dword	_ZN30_INTERNAL_52f252ca_4_k_cu_main4cuda3std6ranges3__45__cpo8distanceE
	.align		8
        /*00e8*/ 	.dword	_ZN30_INTERNAL_52f252ca_4_k_cu_main6thrust24THRUST_300001_SM_1000_NS8cuda_cub3parE
	.align		8
        /*00f0*/ 	.dword	_ZN30_INTERNAL_52f252ca_4_k_cu_main6thrust24THRUST_300001_SM_1000_NS8cuda_cub10par_nosyncE
	.align		8
        /*00f8*/ 	.dword	_ZN30_INTERNAL_52f252ca_4_k_cu_main6thrust24THRUST_300001_SM_1000_NS6system6detail10sequential3seqE
	.align		8
        /*0100*/ 	.dword	_ZN30_INTERNAL_52f252ca_4_k_cu_main6thrust24THRUST_300001_SM_1000_NS12placeholders2_1E
	.align		8
        /*0108*/ 	.dword	_ZN30_INTERNAL_52f252ca_4_k_cu_main6thrust24THRUST_300001_SM_1000_NS12placeholders2_2E
	.align		8
        /*0110*/ 	.dword	_ZN30_INTERNAL_52f252ca_4_k_cu_main6thrust24THRUST_300001_SM_1000_NS12placeholders2_3E
	.align		8
        /*0118*/ 	.dword	_ZN30_INTERNAL_52f252ca_4_k_cu_main6thrust24THRUST_300001_SM_1000_NS12placeholders2_4E
	.align		8
        /*0120*/ 	.dword	_ZN30_INTERNAL_52f252ca_4_k_cu_main6thrust24THRUST_300001_SM_1000_NS12placeholders2_5E
	.align		8
        /*0128*/ 	.dword	_ZN30_INTERNAL_52f252ca_4_k_cu_main6thrust24THRUST_300001_SM_1000_NS12placeholders2_6E
	.align		8
        /*0130*/ 	.dword	_ZN30_INTERNAL_52f252ca_4_k_cu_main6thrust24THRUST_300001_SM_1000_NS12placeholders2_7E
	.align		8
        /*0138*/ 	.dword	_ZN30_INTERNAL_52f252ca_4_k_cu_main6thrust24THRUST_300001_SM_1000_NS12placeholders2_8E
	.align		8
        /*0140*/ 	.dword	_ZN30_INTERNAL_52f252ca_4_k_cu_main6thrust24THRUST_300001_SM_1000_NS12placeholders2_9E
	.align		8
        /*0148*/ 	.dword	_ZN30_INTERNAL_52f252ca_4_k_cu_main6thrust24THRUST_300001_SM_1000_NS12placeholders3_10E
	.align		8
        /*0150*/ 	.dword	_ZN30_INTERNAL_52f252ca_4_k_cu_main6thrust24THRUST_300001_SM_1000_NS3seqE


//--------------------- .text._ZN3cub18CUB_300001_SM_10006detail9transform16transform_kernelINS2_10policy_hubILb1EN4cuda3std3__45tupleIJN6thrust24THRUST_300001_SM_1000_NS20permutation_iteratorINSA_12zip_iteratorINS8_IJNSA_6detail15normal_iteratorINSA_10device_ptrIfEEEESH_EEEEENSE_INSF_IiEEEEEEEEEE10policy1000ElNS7_10__identityENSA_25transform_output_iteratorI7FunctorSH_EEJSM_EEEvT0_iT1_T2_DpNS2_10kernel_argIT3_EE --------------------------
	.section	.text._ZN3cub18CUB_300001_SM_10006detail9transform16transform_kernelINS2_10policy_hubILb1EN4cuda3std3__45tupleIJN6thrust24THRUST_300001_SM_1000_NS20permutation_iteratorINSA_12zip_iteratorINS8_IJNSA_6detail15normal_iteratorINSA_10device_ptrIfEEEESH_EEEEENSE_INSF_IiEEEEEEEEEE10policy1000ElNS7_10__identityENSA_25transform_output_iteratorI7FunctorSH_EEJSM_EEEvT0_iT1_T2_DpNS2_10kernel_argIT3_EE,"ax",@progbits
	.align	128
        .global         _ZN3cub18CUB_300001_SM_10006detail9transform16transform_kernelINS2_10policy_hubILb1EN4cuda3std3__45tupleIJN6thrust24THRUST_300001_SM_1000_NS20permutation_iteratorINSA_12zip_iteratorINS8_IJNSA_6detail15normal_iteratorINSA_10device_ptrIfEEEESH_EEEEENSE_INSF_IiEEEEEEEEEE10policy1000ElNS7_10__identityENSA_25transform_output_iteratorI7FunctorSH_EEJSM_EEEvT0_iT1_T2_DpNS2_10kernel_argIT3_EE
        .type           _ZN3cub18CUB_300001_SM_10006detail9transform16transform_kernelINS2_10policy_hubILb1EN4cuda3std3__45tupleIJN6thrust24THRUST_300001_SM_1000_NS20permutation_iteratorINSA_12zip_iteratorINS8_IJNSA_6detail15normal_iteratorINSA_10device_ptrIfEEEESH_EEEEENSE_INSF_IiEEEEEEEEEE10policy1000ElNS7_10__identityENSA_25transform_output_iteratorI7FunctorSH_EEJSM_EEEvT0_iT1_T2_DpNS2_10kernel_argIT3_EE,@function
        .size           _ZN3cub18CUB_300001_SM_10006detail9transform16transform_kernelINS2_10policy_hubILb1EN4cuda3std3__45tupleIJN6thrust24THRUST_300001_SM_1000_NS20permutation_iteratorINSA_12zip_iteratorINS8_IJNSA_6detail15normal_iteratorINSA_10device_ptrIfEEEESH_EEEEENSE_INSF_IiEEEEEEEEEE10policy1000ElNS7_10__identityENSA_25transform_output_iteratorI7FunctorSH_EEJSM_EEEvT0_iT1_T2_DpNS2_10kernel_argIT3_EE,(.L_x_219 - _ZN3cub18CUB_300001_SM_10006detail9transform16transform_kernelINS2_10policy_hubILb1EN4cuda3std3__45tupleIJN6thrust24THRUST_300001_SM_1000_NS20permutation_iteratorINSA_12zip_iteratorINS8_IJNSA_6detail15normal_iteratorINSA_10device_ptrIfEEEESH_EEEEENSE_INSF_IiEEEEEEEEEE10policy1000ElNS7_10__identityENSA_25transform_output_iteratorI7FunctorSH_EEJSM_EEEvT0_iT1_T2_DpNS2_10kernel_argIT3_EE)
        .other          _ZN3cub18CUB_300001_SM_10006detail9transform16transform_kernelINS2_10policy_hubILb1EN4cuda3std3__45tupleIJN6thrust24THRUST_300001_SM_1000_NS20permutation_iteratorINSA_12zip_iteratorINS8_IJNSA_6detail15normal_iteratorINSA_10device_ptrIfEEEESH_EEEEENSE_INSF_IiEEEEEEEEEE10policy1000ElNS7_10__identityENSA_25transform_output_iteratorI7FunctorSH_EEJSM_EEEvT0_iT1_T2_DpNS2_10kernel_argIT3_EE,@"STO_CUDA_ENTRY STV_DEFAULT"
_ZN3cub18CUB_300001_SM_10006detail9transform16transform_kernelINS2_10policy_hubILb1EN4cuda3std3__45tupleIJN6thrust24THRUST_300001_SM_1000_NS20permutation_iteratorINSA_12zip_iteratorINS8_IJNSA_6detail15normal_iteratorINSA_10device_ptrIfEEEESH_EEEEENSE_INSF_IiEEEEEEEEEE10policy1000ElNS7_10__identityENSA_25transform_output_iteratorI7FunctorSH_EEJSM_EEEvT0_iT1_T2_DpNS2_10kernel_argIT3_EE:
.text._ZN3cub18CUB_300001_SM_10006detail9transform16transform_kernelINS2_10policy_hubILb1EN4cuda3std3__45tupleIJN6thrust24THRUST_300001_SM_1000_NS20permutation_iteratorINSA_12zip_iteratorINS8_IJNSA_6detail15normal_iteratorINSA_10device_ptrIfEEEESH_EEEEENSE_INSF_IiEEEEEEEEEE10policy1000ElNS7_10__identityENSA_25transform_output_iteratorI7FunctorSH_EEJSM_EEEvT0_iT1_T2_DpNS2_10kernel_argIT3_EE:
[----:B------:R-:W-:Y:S08]  /*0000*/  LDC R1, c[0x0][0x37c] ;  /* 0x0000df00ff017b82 */ /* 0x000ff00000000800 */
[----:B------:R-:W0:Y:S01]  /*0010*/  LDC R0, c[0x0][0x388] ;  /* 0x0000e200ff007b82 */ /* 0x000e220000000800 */
[----:B------:R-:W1:Y:S01]  /*0020*/  LDCU.64 UR6, c[0x0][0x380] ;  /* 0x00007000ff0677ac */ /* 0x000e620008000a00 */
[----:B------:R-:W-:Y:S01]  /*0030*/  HFMA2 R23, -RZ, RZ, 2.125, 0 ;  /* 0x40400000ff177431 */ /* 0x000fe200000001ff */
[----:B------:R-:W2:Y:S05]  /*0040*/  LDCU.64 UR8, c[0x0][0x3a0] ;  /* 0x00007400ff0877ac */ /* 0x000eaa0008000a00 */
[----:B------:R-:W3:Y:S01]  /*0050*/  S2UR UR4, SR_CTAID.X ;  /* 0x00000000000479c3 */ /* 0x000ee20000002500 */
[----:B0-----:R-:W-:-:S04]  /*0060*/  SHF.L.U32 R5, R0, 0x7, RZ ;  /* 0x0000000700057819 */ /* 0x001fc800000006ff */
[----:B------:R-:W-:Y:S01]  /*0070*/  SHF.R.S32.HI R4, RZ, 0x1f, R5 ;  /* 0x0000001fff047819 */ /* 0x000fe20000011405 */
[----:B---3--:R-:W-:-:S04]  /*0080*/  IMAD.WIDE.U32 R2, R5, UR4, RZ ;  /* 0x0000000405027c25 */ /* 0x008fc8000f8e00ff */
[----:B------:R-:W-:Y:S01]  /*0090*/  IMAD R7, R4, UR4, RZ ;  /* 0x0000000404077c24 */ /* 0x000fe2000f8e02ff */
[C---:B-1----:R-:W-:Y:S01]  /*00a0*/  IADD3 R10, P0, PT, -R2.reuse, UR6, RZ ;  /* 0x00000006020a7c10 */ /* 0x042fe2000ff1e1ff */
[----:B------:R-:W0:Y:S01]  /*00b0*/  LDCU.64 UR4, c[0x0][0x390] ;  /* 0x00007200ff0477ac */ /* 0x000e220008000a00 */
[----:B------:R-:W-:Y:S02]  /*00c0*/  SHF.L.U32 R24, R2, 0x2, RZ ;  /* 0x0000000202187819 */ /* 0x000fe400000006ff */
[----:B------:R-:W-:Y:S02]  /*00d0*/  IADD3 R7, PT, PT, R3, R7, RZ ;  /* 0x0000000703077210 */ /* 0x000fe40007ffe0ff */
[----:B--2---:R-:W-:Y:S02]  /*00e0*/  IADD3 R18, P1, PT, R24, UR8, RZ ;  /* 0x0000000818127c10 */ /* 0x004fe4000ff3e0ff */
[----:B------:R-:W-:Y:S01]  /*00f0*/  IADD3.X R3, PT, PT, ~R7, UR7, RZ, P0, !PT ;  /* 0x0000000707037c10 */ /* 0x000fe200087fe5ff */
[----:B------:R-:W1:Y:S01]  /*0100*/  LDCU.64 UR6, c[0x0][0x358] ;  /* 0x00006b00ff0677ac */ /* 0x000e620008000a00 */
[----:B------:R-:W-:-:S02]  /*0110*/  ISETP.LT.U32.AND P0, PT, R10, R5, PT ;  /* 0x000000050a00720c */ /* 0x000fc40003f01070 */
[----:B------:R-:W-:Y:S02]  /*0120*/  SHF.L.U64.HI R25, R2, 0x2, R7 ;  /* 0x0000000202197819 */ /* 0x000fe40000010207 */
[----:B------:R-:W-:Y:S02]  /*0130*/  ISETP.LT.AND.EX P0, PT, R3, R4, PT, P0 ;  /* 0x000000040300720c */ /* 0x000fe40003f01300 */
[----:B------:R-:W-:Y:S02]  /*0140*/  IADD3.X R19, PT, PT, R25, UR9, RZ, P1, !PT ;  /* 0x0000000919137c10 */ /* 0x000fe40008ffe4ff */
[----:B------:R-:W-:Y:S02]  /*0150*/  SEL R10, R10, R5, P0 ;  /* 0x000000050a0a7207 */ /* 0x000fe40000000000 */
[----:B0-----:R-:W-:Y:S02]  /*0160*/  IADD3 R16, P2, PT, R24, UR4, RZ ;  /* 0x0000000418107c10 */ /* 0x001fe4000ff5e0ff */
[----:B------:R-:W-:-:S02]  /*0170*/  ISETP.NE.AND P0, PT, R5, R10, PT ;  /* 0x0000000a0500720c */ /* 0x000fc40003f05270 */
[----:B------:R-:W-:-:S11]  /*0180*/  IADD3.X R17, PT, PT, R25, UR5, RZ, P2, !PT ;  /* 0x0000000519117c10 */ /* 0x000fd600097fe4ff */
[----:B-1----:R-:W-:Y:S05]  /*0190*/  @!P0 BRA `(.L_x_0) ;  /* 0x0000001c000c8947 */ /* 0x002fea0003800000 */
[----:B------:R-:W-:-:S13]  /*01a0*/  ISETP.GE.AND P0, PT, R0, 0x1, PT ;  /* 0x000000010000780c */ /* 0x000fda0003f06270 */
[----:B------:R-:W-:Y:S05]  /*01b0*/  @!P0 EXIT ;  /* 0x000000000000894d */ /* 0x000fea0003800000 */
[----:B------:R-:W0:Y:S01]  /*01c0*/  S2R R26, SR_TID.X ;  /* 0x00000000001a7919 */ /* 0x000e220000002100 */
[C---:B------:R-:W-:Y:S02]  /*01d0*/  ISETP.GE.U32.AND P0, PT, R0.reuse, 0x8, PT ;  /* 0x000000080000780c */ /* 0x040fe40003f06070 */
[----:B------:R-:W-:Y:S02]  /*01e0*/  LOP3.LUT R27, R0, 0x7, RZ, 0xc0, !PT ;  /* 0x00000007001b7812 */ /* 0x000fe400078ec0ff */
[----:B------:R-:W-:-:S09]  /*01f0*/  MOV R13, RZ ;  /* 0x000000ff000d7202 */ /* 0x000fd20000000f00 */
[----:B------:R-:W-:Y:S05]  /*0200*/  @!P0 BRA `(.L_x_1) ;  /* 0x0000000c006c8947 */ /* 0x000fea0003800000 */
[----:B------:R-:W1:Y:S01]  /*0210*/  LDC.64 R24, c[0x0][0x3a8] ;  /* 0x0000ea00ff187b82 */ /* 0x000e620000000a00 */
[----:B------:R-:W-:Y:S01]  /*0220*/  HFMA2 R11, -RZ, RZ, 0, 0 ;  /* 0x00000000ff0b7431 */ /* 0x000fe200000001ff */
[----:B------:R-:W-:-:S06]  /*0230*/  LOP3.LUT R13, R0, 0x7ffffff8, RZ, 0xc0, !PT ;  /* 0x7ffffff8000d7812 */ /* 0x000fcc00078ec0ff */
[----:B------:R-:W2:Y:S02]  /*0240*/  LDC.64 R14, c[0x0][0x3b0] ;  /* 0x0000ec00ff0e7b82 */ /* 0x000ea40000000a00 */
.L_x_34:
[----:B0-----:R-:W-:Y:S01]  /*0250*/  LEA R12, R11, R26, 0x7 ;  /* 0x0000001a0b0c7211 */ /* 0x001fe200078e38ff */
[----:B------:R-:W-:Y:S03]  /*0260*/  BSSY.RECONVERGENT B2, `(.L_x_2) ;  /* 0x000001a000027945 */ /* 0x000fe60003800200 */
[----:B------:R-:W-:-:S13]  /*0270*/  ISETP.GE.AND P0, PT, R12, R10, PT ;  /* 0x0000000a0c00720c */ /* 0x000fda0003f06270 */
[----:B---34-:R-:W-:Y:S05]  /*0280*/  @P0 BRA `(.L_x_3) ;  /* 0x00000000005c0947 */ /* 0x018fea0003800000 */
[----:B------:R-:W-:-:S06]  /*0290*/  IMAD.WIDE.U32 R2, R12, 0x4, R18 ;  /* 0x000000040c027825 */ /* 0x000fcc00078e0012 */
[----:B------:R-:W1:Y:S02]  /*02a0*/  LDG.E R3, desc[UR6][R2.64] ;  /* 0x0000000602037981 */ /* 0x000e64000c1e1900 */
[----:B-1----:R-:W-:-:S04]  /*02b0*/  IMAD.WIDE R4, R3, 0x4, R24 ;  /* 0x0000000403047825 */ /* 0x002fc800078e0218 */
[----:B--2---:R-:W-:Y:S02]  /*02c0*/  IMAD.WIDE R8, R3, 0x4, R14 ;  /* 0x0000000403087825 */ /* 0x004fe400078e020e */
[----:B------:R-:W2:Y:S04]  /*02d0*/  LDG.E R4, desc[UR6][R4.64] ;  /* 0x0000000604047981 */ /* 0x000ea8000c1e1900 */
[----:B------:R-:W2:Y:S01]  /*02e0*/  LDG.E R9, desc[UR6][R8.64] ;  /* 0x0000000608097981 */ /* 0x000ea2000c1e1900 */
[----:B------:R-:W-:Y:S01]  /*02f0*/  MOV R21, 0x3eaaaaab ;  /* 0x3eaaaaab00157802 */ /* 0x000fe20000000f00 */
[----:B------:R-:W-:Y:S04]  /*0300*/  BSSY.RECONVERGENT B3, `(.L_x_4) ;  /* 0x000000e000037945 */ /* 0x000fe80003800200 */
[----:B------:R-:W-:-:S04]  /*0310*/  FFMA R6, R21, -R23, 1 ;  /* 0x3f80000015067423 */ /* 0x000fc80000000817 */
[----:B------:R-:W-:Y:S01]  /*0320*/  FFMA R21, R6, R21, 0.3333333432674407959 ;  /* 0x3eaaaaab06157423 */ /* 0x000fe20000000015 */
[----:B--2---:R-:W-:-:S04]  /*0330*/  FMUL R7, R4, R9 ;  /* 0x0000000904077220 */ /* 0x004fc80000400000 */
[----:B------:R-:W-:Y:S01]  /*0340*/  FFMA R0, R4, R9, R7 ;  /* 0x0000000904007223 */ /* 0x000fe20000000007 */
[----:B------:R-:W-:-:S03]  /*0350*/  IMAD.WIDE.U32 R6, R12, 0x4, R16 ;  /* 0x000000040c067825 */ /* 0x000fc600078e0010 */
[----:B------:R-:W0:Y:S01]  /*0360*/  FCHK P0, R0, 3 ;  /* 0x4040000000007902 */ /* 0x000e220000000000 */
[----:B------:R-:W-:-:S04]  /*0370*/  FFMA R2, R0, R21, RZ ;  /* 0x0000001500027223 */ /* 0x000fc800000000ff */
[----:B------:R-:W-:-:S04]  /*0380*/  FFMA R3, R2, -3, R0 ;  /* 0xc040000002037823 */ /* 0x000fc80000000000 */
[----:B------:R-:W-:Y:S01]  /*0390*/  FFMA R3, R21, R3, R2 ;  /* 0x0000000315037223 */ /* 0x000fe20000000002 */
[----:B0-----:R-:W-:Y:S06]  /*03a0*/  @!P0 BRA `(.L_x_5) ;  /* 0x00000000000c8947 */ /* 0x001fec0003800000 */
[----:B------:R-:W-:-:S07]  /*03b0*/  MOV R2, 0x3d0 ;  /* 0x000003d000027802 */ /* 0x000fce0000000f00 */
[----:B------:R-:W-:Y:S05]  /*03c0*/  CALL.REL.NOINC `($__internal_0_$__cuda_sm3x_div_rn_noftz_f32_slowpath) ;  /* 0x0000003000b47944 */ /* 0x000fea0003c00000 */
[----:B------:R-:W-:-:S07]  /*03d0*/  MOV R3, R0 ;  /* 0x0000000000037202 */ /* 0x000fce0000000f00 */
.L_x_5:
[----:B------:R-:W-:Y:S05]  /*03e0*/  BSYNC.RECONVERGENT B3 ;  /* 0x0000000000037941 */ /* 0x000fea0003800200 */
.L_x_4:
[----:B------:R0:W-:Y:S02]  /*03f0*/  STG.E desc[UR6][R6.64], R3 ;  /* 0x0000000306007986 */ /* 0x0001e4000c101906 */
.L_x_3:
[----:B------:R-:W-:Y:S05]  /*0400*/  BSYNC.RECONVERGENT B2 ;  /* 0x0000000000027941 */ /* 0x000fea0003800200 */
.L_x_2:
[----:B------:R-:W-:Y:S01]  /*0410*/  IADD3 R9, PT, PT, R12, 0x80, RZ ;  /* 0x000000800c097810 */ /* 0x000fe20007ffe0ff */
[----:B------:R-:W-:Y:S03]  /*0420*/  BSSY.RECONVERGENT B2, `(.L_x_6) ;  /* 0x000001a000027945 */ /* 0x000fe60003800200 */
[C---:B------:R-:W-:Y:S01]  /*0430*/  ISETP.GE.AND P0, PT, R9.reuse, R10, PT ;  /* 0x0000000a0900720c */ /* 0x040fe20003f06270 */
[----:B0-----:R-:W-:-:S04]  /*0440*/  IMAD.WIDE R6, R9, 0x4, R18 ;  /* 0x0000000409067825 */ /* 0x001fc800078e0212 */
[----:B------:R-:W-:-:S08]  /*0450*/  IMAD.WIDE R8, R9, 0x4, R16 ;  /* 0x0000000409087825 */ /* 0x000fd000078e0210 */
[----:B------:R-:W-:Y:S05]  /*0460*/  @P0 BRA `(.L_x_7) ;  /* 0x0000000000540947 */ /* 0x000fea0003800000 */
[----:B------:R-:W1:Y:S02]  /*0470*/  LDG.E R5, desc[UR6][R6.64] ;  /* 0x0000000606057981 */ /* 0x000e64000c1e1900 */
[----:B-1----:R-:W-:-:S04]  /*0480*/  IMAD.WIDE R2, R5, 0x4, R24 ;  /* 0x0000000405027825 */ /* 0x002fc800078e0218 */
[----:B--2---:R-:W-:Y:S02]  /*0490*/  IMAD.WIDE R4, R5, 0x4, R14 ;  /* 0x0000000405047825 */ /* 0x004fe400078e020e */
[----:B------:R-:W2:Y:S04]  /*04a0*/  LDG.E R2, desc[UR6][R2.64] ;  /* 0x0000000602027981 */ /* 0x000ea8000c1e1900 */
[----:B------:R-:W2:Y:S01]  /*04b0*/  LDG.E R5, desc[UR6][R4.64] ;  /* 0x0000000604057981 */ /* 0x000ea2000c1e1900 */
[----:B------:R-:W-:Y:S01]  /*04c0*/  HFMA2 R0, -RZ, RZ, 1.666015625, -0.052093505859375 ;  /* 0x3eaaaaabff007431 */ /* 0x000fe200000001ff */
[----:B------:R-:W-:Y:S04]  /*04d0*/  BSSY.RECONVERGENT B3, `(.L_x_8) ;  /* 0x000000d000037945 */ /* 0x000fe80003800200 */
[----:B------:R-:W-:-:S04]  /*04e0*/  FFMA R29, R0, -R23, 1 ;  /* 0x3f800000001d7423 */ /* 0x000fc80000000817 */
[----:B------:R-:W-:Y:S01]  /*04f0*/  FFMA R0, R29, R0, 0.3333333432674407959 ;  /* 0x3eaaaaab1d007423 */ /* 0x000fe20000000000 */
[----:B--2---:R-:W-:-:S04]  /*0500*/  FMUL R21, R2, R5 ;  /* 0x0000000502157220 */ /* 0x004fc80000400000 */
[----:B------:R-:W-:-:S04]  /*0510*/  FFMA R22, R2, R5, R21 ;  /* 0x0000000502167223 */ /* 0x000fc80000000015 */
[----:B------:R-:W0:Y:S01]  /*0520*/  FCHK P0, R22, 3 ;  /* 0x4040000016007902 */ /* 0x000e220000000000 */
[----:B------:R-:W-:-:S04]  /*0530*/  FFMA R21, R0, R22, RZ ;  /* 0x0000001600157223 */ /* 0x000fc800000000ff */
[----:B------:R-:W-:-:S04]  /*0540*/  FFMA R20, R21, -3, R22 ;  /* 0xc040000015147823 */ /* 0x000fc80000000016 */
[----:B------:R-:W-:Y:S01]  /*0550*/  FFMA R0, R0, R20, R21 ;  /* 0x0000001400007223 */ /* 0x000fe20000000015 */
[----:B0-----:R-:W-:Y:S06]  /*0560*/  @!P0 BRA `(.L_x_9) ;  /* 0x00000000000c8947 */ /* 0x001fec0003800000 */
[----:B------:R-:W-:Y:S02]  /*0570*/  MOV R0, R22 ;  /* 0x0000001600007202 */ /* 0x000fe40000000f00 */
[----:B------:R-:W-:-:S07]  /*0580*/  MOV R2, 0x5a0 ;  /* 0x000005a000027802 */ /* 0x000fce0000000f00 */
[----:B------:R-:W-:Y:S05]  /*0590*/  CALL.REL.NOINC `($__internal_0_$__cuda_sm3x_div_rn_noftz_f32_slowpath) ;  /* 0x0000003000407944 */ /* 0x000fea0003c00000 */
.L_x_9:
[----:B------:R-:W-:Y:S05]  /*05a0*/  BSYNC.RECONVERGENT B3 ;  /* 0x0000000000037941 */ /* 0x000fea0003800200 */
.L_x_8:
[----:B------:R0:W-:Y:S02]  /*05b0*/  STG.E desc[UR6][R8.64], R0 ;  /* 0x0000000008007986 */ /* 0x0001e4000c101906 */
.L_x_7:
[----:B------:R-:W-:Y:S05]  /*05c0*/  BSYNC.RECONVERGENT B2 ;  /* 0x0000000000027941 */ /* 0x000fea0003800200 */
.L_x_6:
[----:B------:R-:W-:Y:S01]  /*05d0*/  IADD3 R3, PT, PT, R12, 0x100, RZ ;  /* 0x000001000c037810 */ /* 0x000fe20007ffe0ff */
[----:B------:R-:W-:Y:S03]  /*05e0*/  BSSY.RECONVERGENT B2, `(.L_x_10) ;  /* 0x0000018000027945 */ /* 0x000fe60003800200 */
[----:B------:R-:W-:-:S13]  /*05f0*/  ISETP.GE.AND P0, PT, R3, R10, PT ;  /* 0x0000000a0300720c */ /* 0x000fda0003f06270 */
[----:B------:R-:W-:Y:S05]  /*0600*/  @P0 BRA `(.L_x_11) ;  /* 0x0000000000540947 */ /* 0x000fea0003800000 */
[----:B------:R-:W1:Y:S02]  /*0610*/  LDG.E R5, desc[UR6][R6.64+0x200] ;  /* 0x0002000606057981 */ /* 0x000e64000c1e1900 */
[----:B-1----:R-:W-:-:S04]  /*0620*/  IMAD.WIDE R2, R5, 0x4, R24 ;  /* 0x0000000405027825 */ /* 0x002fc800078e0218 */
[----:B--2---:R-:W-:Y:S02]  /*0630*/  IMAD.WIDE R4, R5, 0x4, R14 ;  /* 0x0000000405047825 */ /* 0x004fe400078e020e */
[----:B------:R-:W2:Y:S04]  /*0640*/  LDG.E R2, desc[UR6][R2.64] ;  /* 0x0000000602027981 */ /* 0x000ea8000c1e1900 */
[----:B------:R-:W2:Y:S01]  /*0650*/  LDG.E R5, desc[UR6][R4.64] ;  /* 0x0000000604057981 */ /* 0x000ea2000c1e1900 */
[----:B0-----:R-:W-:Y:S01]  /*0660*/  MOV R0, 0x3eaaaaab ;  /* 0x3eaaaaab00007802 */ /* 0x001fe20000000f00 */
        /* <DEDUP_REMOVED lines=13> */
.L_x_13:
[----:B------:R-:W-:Y:S05]  /*0740*/  BSYNC.RECONVERGENT B3 ;  /* 0x0000000000037941 */ /* 0x000fea0003800200 */
.L_x_12:
[----:B------:R3:W-:Y:S02]  /*0750*/  STG.E desc[UR6][R8.64+0x200], R0 ;  /* 0x0002000008007986 */ /* 0x0007e4000c101906 */
.L_x_11:
[----:B------:R-:W-:Y:S05]  /*0760*/  BSYNC.RECONVERGENT B2 ;  /* 0x0000000000027941 */ /* 0x000fea0003800200 */
.L_x_10:
        /* <DEDUP_REMOVED lines=9> */
[----:B0--3--:R-:W-:Y:S01]  /*0800*/  HFMA2 R0, -RZ, RZ, 1.666015625, -0.052093505859375 ;  /* 0x3eaaaaabff007431 */ /* 0x009fe200000001ff */
        /* <DEDUP_REMOVED lines=13> */
.L_x_17:
[----:B------:R-:W-:Y:S05]  /*08e0*/  BSYNC.RECONVERGENT B3 ;  /* 0x0000000000037941 */ /* 0x000fea0003800200 */
.L_x_16:
[----:B------:R4:W-:Y:S02]  /*08f0*/  STG.E desc[UR6][R8.64+0x400], R0 ;  /* 0x0004000008007986 */ /* 0x0009e4000c101906 */
.L_x_15:
[----:B------:R-:W-:Y:S05]  /*0900*/  BSYNC.RECONVERGENT B2 ;  /* 0x0000000000027941 */ /* 0x000fea0003800200 */
.L_x_14:
        /* <DEDUP_REMOVED lines=9> */
[----:B0--34-:R-:W-:Y:S01]  /*09a0*/  MOV R0, 0x3eaaaaab ;  /* 0x3eaaaaab00007802 */ /* 0x019fe20000000f00 */
        /* <DEDUP_REMOVED lines=13> */
.L_x_21:
[----:B------:R-:W-:Y:S05]  /*0a80*/  BSYNC.RECONVERGENT B3 ;  /* 0x0000000000037941 */ /* 0x000fea0003800200 */
.L_x_20:
[----:B------:R0:W-:Y:S02]  /*0a90*/  STG.E desc[UR6][R8.64+0x600], R0 ;  /* 0x0006000008007986 */ /* 0x0001e4000c101906 */
.L_x_19:
[----:B------:R-:W-:Y:S05]  /*0aa0*/  BSYNC.RECONVERGENT B2 ;  /* 0x0000000000027941 */ /* 0x000fea0003800200 */
.L_x_18:
        /* <DEDUP_REMOVED lines=9> */
[----:B0--34-:R-:W-:Y:S01]  /*0b40*/  HFMA2 R0, -RZ, RZ, 1.666015625, -0.052093505859375 ;  /* 0x3eaaaaabff007431 */ /* 0x019fe200000001ff */
        /* <DEDUP_REMOVED lines=13> */
.L_x_25:
[----:B------:R-:W-:Y:S05]  /*0c20*/  BSYNC.RECONVERGENT B3 ;  /* 0x0000000000037941 */ /* 0x000fea0003800200 */
.L_x_24:
[----:B------:R0:W-:Y:S02]  /*0c30*/  STG.E desc[UR6][R8.64+0x800], R0 ;  /* 0x0008000008007986 */ /* 0x0001e4000c101906 */
.L_x_23:
[----:B------:R-:W-:Y:S05]  /*0c40*/  BSYNC.RECONVERGENT B2 ;  /* 0x0000000000027941 */ /* 0x000fea0003800200 */
.L_x_22:
        /* <DEDUP_REMOVED lines=23> */
.L_x_29:
[----:B------:R-:W-:Y:S05]  /*0dc0*/  BSYNC.RECONVERGENT B3 ;  /* 0x0000000000037941 */ /* 0x000fea0003800200 */
.L_x_28:
[----:B------:R0:W-:Y:S02]  /*0dd0*/  STG.E desc[UR6][R8.64+0xa00], R0 ;  /* 0x000a000008007986 */ /* 0x0001e4000c101906 */
.L_x_27:
[----:B------:R-:W-:Y:S05]  /*0de0*/  BSYNC.RECONVERGENT B2 ;  /* 0x0000000000027941 */ /* 0x000fea0003800200 */
.L_x_26:
        /* <DEDUP_REMOVED lines=23> */
.L_x_33:
[----:B------:R-:W-:Y:S05]  /*0f60*/  BSYNC.RECONVERGENT B3 ;  /* 0x0000000000037941 */ /* 0x000fea0003800200 */
.L_x_32:
[----:B------:R0:W-:Y:S02]  /*0f70*/  STG.E desc[UR6][R8.64+0xc00], R0 ;  /* 0x000c000008007986 */ /* 0x0001e4000c101906 */
.L_x_31:
[----:B------:R-:W-:Y:S05]  /*0f80*/  BSYNC.RECONVERGENT B2 ;  /* 0x0000000000027941 */ /* 0x000fea0003800200 */
.L_x_30:
[----:B------:R-:W-:-:S04]  /*0f90*/  IADD3 R11, PT, PT, R11, 0x8, RZ ;  /* 0x000000080b0b7810 */ /* 0x000fc80007ffe0ff */
[----:B------:R-:W-:-:S13]  /*0fa0*/  ISETP.NE.AND P0, PT, R11, R13, PT ;  /* 0x0000000d0b00720c */ /* 0x000fda0003f05270 */
[----:B------:R-:W-:Y:S05]  /*0fb0*/  @P0 BRA `(.L_x_34) ;  /* 0xfffffff000a40947 */ /* 0x000fea000383ffff */
.L_x_1:
[----:B------:R-:W-:-:S13]  /*0fc0*/  ISETP.NE.AND P0, PT, R27, RZ, PT ;  /* 0x000000ff1b00720c */ /* 0x000fda0003f05270 */
[----:B------:R-:W-:Y:S05]  /*0fd0*/  @!P0 EXIT ;  /* 0x000000000000894d */ /* 0x000fea0003800000 */
[----:B------:R-:W5:Y:S01]  /*0fe0*/  LDCU UR4, c[0x0][0x388] ;  /* 0x00007100ff0477ac */ /* 0x000f620008000800 */
[----:B------:R-:W-:Y:S01]  /*0ff0*/  ISETP.GE.U32.AND P0, PT, R27, 0x4, PT ;  /* 0x000000041b00780c */ /* 0x000fe20003f06070 */
[----:B-----5:R-:W-:-:S12]  /*1000*/  ULOP3.LUT UR4, UR4, 0x3, URZ, 0xc0, !UPT ;  /* 0x0000000304047892 */ /* 0x020fd8000f8ec0ff */
[----:B------:R-:W-:Y:S05]  /*1010*/  @!P0 BRA `(.L_x_35) ;  /* 0x0000000400e48947 */ /* 0x000fea0003800000 */
[----:B0-----:R-:W-:Y:S01]  /*1020*/  LEA R6, R13, R26, 0x7 ;  /* 0x0000001a0d067211 */ /* 0x001fe200078e38ff */
[----:B------:R-:W-:Y:S03]  /*1030*/  BSSY.RECONVERGENT B2, `(.L_x_36) ;  /* 0x000001c000027945 */ /* 0x000fe60003800200 */
[----:B------:R-:W-:-:S13]  /*1040*/  ISETP.GE.AND P0, PT, R6, R10, PT ;  /* 0x0000000a0600720c */ /* 0x000fda0003f06270 */
[----:B------:R-:W-:Y:S05]  /*1050*/  @P0 BRA `(.L_x_37) ;  /* 0x0000000000640947 */ /* 0x000fea0003800000 */
[----:B------:R-:W-:Y:S01]  /*1060*/  IMAD.WIDE R2, R6, 0x4, R18 ;  /* 0x0000000406027825 */ /* 0x000fe200078e0212 */
[----:B------:R-:W0:Y:S05]  /*1070*/  LDC.64 R4, c[0x0][0x3a8] ;  /* 0x0000ea00ff047b82 */ /* 0x000e2a0000000a00 */
[----:B------:R-:W0:Y:S03]  /*1080*/  LDG.E R3, desc[UR6][R2.64] ;  /* 0x0000000602037981 */ /* 0x000e26000c1e1900 */
[----:B--2---:R-:W2:Y:S01]  /*1090*/  LDC.64 R14, c[0x0][0x3b0] ;  /* 0x0000ec00ff0e7b82 */ /* 0x004ea20000000a00 */
[----:B0-----:R-:W-:-:S04]  /*10a0*/  IMAD.WIDE R4, R3, 0x4, R4 ;  /* 0x0000000403047825 */ /* 0x001fc800078e0204 */
[----:B--2---:R-:W-:Y:S02]  /*10b0*/  IMAD.WIDE R14, R3, 0x4, R14 ;  /* 0x00000004030e7825 */ /* 0x004fe400078e020e */
[----:B------:R-:W2:Y:S04]  /*10c0*/  LDG.E R4, desc[UR6][R4.64] ;  /* 0x0000000604047981 */ /* 0x000ea8000c1e1900 */
[----:B------:R-:W2:Y:S01]  /*10d0*/  LDG.E R15, desc[UR6][R14.64] ;  /* 0x000000060e0f7981 */ /* 0x000ea2000c1e1900 */
[----:B---34-:R-:W-:Y:S01]  /*10e0*/  MOV R0, 0x3eaaaaab ;  /* 0x3eaaaaab00007802 */ /* 0x018fe20000000f00 */
[----:B------:R-:W-:Y:S04]  /*10f0*/  BSSY.RECONVERGENT B3, `(.L_x_38) ;  /* 0x000000e000037945 */ /* 0x000fe80003800200 */
[----:B------:R-:W-:-:S04]  /*1100*/  FFMA R9, R0, -R23, 1 ;  /* 0x3f80000000097423 */ /* 0x000fc80000000817 */
[----:B------:R-:W-:Y:S01]  /*1110*/  FFMA R0, R9, R0, 0.3333333432674407959 ;  /* 0x3eaaaaab09007423 */ /* 0x000fe20000000000 */
[----:B------:R-:W-:-:S04]  /*1120*/  IMAD.WIDE R8, R6, 0x4, R16 ;  /* 0x0000000406087825 */ /* 0x000fc800078e0210 */
        /* <DEDUP_REMOVED lines=9> */
[----:B-1----:R-:W-:Y:S05]  /*11c0*/  CALL.REL.NOINC `($__internal_0_$__cuda_sm3x_div_rn_noftz_f32_slowpath) ;  /* 0x0000002400347944 */ /* 0x002fea0003c00000 */
.L_x_39:
[----:B------:R-:W-:Y:S05]  /*11d0*/  BSYNC.RECONVERGENT B3 ;  /* 0x0000000000037941 */ /* 0x000fea0003800200 */
.L_x_38:
[----:B------:R0:W-:Y:S02]  /*11e0*/  STG.E desc[UR6][R8.64], R0 ;  /* 0x0000000008007986 */ /* 0x0001e4000c101906 */
.L_x_37:
[----:B------:R-:W-:Y:S05]  /*11f0*/  BSYNC.RECONVERGENT B2 ;  /* 0x0000000000027941 */ /* 0x000fea0003800200 */
.L_x_36:
[----:B0--34-:R-:W-:Y:S01]  /*1200*/  IADD3 R9, PT, PT, R6, 0x80, RZ ;  /* 0x0000008006097810 */ /* 0x019fe20007ffe0ff */
        /* <DEDUP_REMOVED lines=11> */
[----:B------:R-:W-:Y:S01]  /*12c0*/  HFMA2 R0, -RZ, RZ, 1.666015625, -0.052093505859375 ;  /* 0x3eaaaaabff007431 */ /* 0x000fe200000001ff */
[----:B------:R-:W-:Y:S01]  /*12d0*/  BSSY.RECONVERGENT B3, `(.L_x_42) ;  /* 0x000000e000037945 */ /* 0x000fe20003800200 */
[----:B------:R-:W-:-:S04]  /*12e0*/  IMAD.WIDE R8, R9, 0x4, R16 ;  /* 0x0000000409087825 */ /* 0x000fc800078e0210 */
        /* <DEDUP_REMOVED lines=12> */
.L_x_43:
[----:B------:R-:W-:Y:S05]  /*13b0*/  BSYNC.RECONVERGENT B3 ;  /* 0x0000000000037941 */ /* 0x000fea0003800200 */
.L_x_42:
[----:B------:R0:W-:Y:S02]  /*13c0*/  STG.E desc[UR6][R8.64], R0 ;  /* 0x0000000008007986 */ /* 0x0001e4000c101906 */
.L_x_41:
[----:B------:R-:W-:Y:S05]  /*13d0*/  BSYNC.RECONVERGENT B2 ;  /* 0x0000000000027941 */ /* 0x000fea0003800200 */
.L_x_40:
[----:B0-----:R-:W-:Y:S01]  /*13e0*/  IADD3 R9, PT, PT, R6, 0x100, RZ ;  /* 0x0000010006097810 */ /* 0x001fe20007ffe0ff */
        /* <DEDUP_REMOVED lines=11> */
[----:B------:R-:W-:Y:S01]  /*14a0*/  MOV R0, 0x3eaaaaab ;  /* 0x3eaaaaab00007802 */ /* 0x000fe20000000f00 */
        /* <DEDUP_REMOVED lines=14> */
.L_x_47:
[----:B------:R-:W-:Y:S05]  /*1590*/  BSYNC.RECONVERGENT B3 ;  /* 0x0000000000037941 */ /* 0x000fea0003800200 */
.L_x_46:
[----:B------:R0:W-:Y:S02]  /*15a0*/  STG.E desc[UR6][R8.64], R0 ;  /* 0x0000000008007986 */ /* 0x0001e4000c101906 */
.L_x_45:
[----:B------:R-:W-:Y:S05]  /*15b0*/  BSYNC.RECONVERGENT B2 ;  /* 0x0000000000027941 */ /* 0x000fea0003800200 */
.L_x_44:
[----:B------:R-:W-:Y:S01]  /*15c0*/  IADD3 R11, PT, PT, R6, 0x180, RZ ;  /* 0x00000180060b7810 */ /* 0x000fe20007ffe0ff */
[----:B------:R-:W-:Y:S03]  /*15d0*/  BSSY.RECONVERGENT B2, `(.L_x_48) ;  /* 0x000001c000027945 */ /* 0x000fe60003800200 */
[----:B------:R-:W-:-:S13]  /*15e0*/  ISETP.GE.AND P0, PT, R11, R10, PT ;  /* 0x0000000a0b00720c */ /* 0x000fda0003f06270 */
[----:B------:R-:W-:Y:S05]  /*15f0*/  @P0 BRA `(.L_x_49) ;  /* 0x0000000000640947 */ /* 0x000fea0003800000 */
[----:B------:R-:W-:Y:S01]  /*1600*/  IMAD.WIDE R2, R11, 0x4, R18 ;  /* 0x000000040b027825 */ /* 0x000fe200078e0212 */
[----:B------:R-:W3:Y:S05]  /*1610*/  LDC.64 R4, c[0x0][0x3a8] ;  /* 0x0000ea00ff047b82 */ /* 0x000eea0000000a00 */
[----:B------:R-:W3:Y:S03]  /*1620*/  LDG.E R3, desc[UR6][R2.64] ;  /* 0x0000000602037981 */ /* 0x000ee6000c1e1900 */
[----:B0-----:R-:W0:Y:S01]  /*1630*/  LDC.64 R8, c[0x0][0x3b0] ;  /* 0x0000ec00ff087b82 */ /* 0x001e220000000a00 */
[----:B---3--:R-:W-:-:S04]  /*1640*/  IMAD.WIDE R4, R3, 0x4, R4 ;  /* 0x0000000403047825 */ /* 0x008fc800078e0204 */
[----:B0-----:R-:W-:Y:S02]  /*1650*/  IMAD.WIDE R8, R3, 0x4, R8 ;  /* 0x0000000403087825 */ /* 0x001fe400078e0208 */
[----:B------:R-:W3:Y:S04]  /*1660*/  LDG.E R4, desc[UR6][R4.64] ;  /* 0x0000000604047981 */ /* 0x000ee8000c1e1900 */
[----:B------:R-:W3:Y:S01]  /*1670*/  LDG.E R9, desc[UR6][R8.64] ;  /* 0x0000000608097981 */ /* 0x000ee2000c1e1900 */
[----:B------:R-:W-:Y:S01]  /*1680*/  HFMA2 R0, -RZ, RZ, 1.666015625, -0.052093505859375 ;  /* 0x3eaaaaabff007431 */ /* 0x000fe200000001ff */
[----:B------:R-:W-:Y:S04]  /*1690*/  BSSY.RECONVERGENT B3, `(.L_x_50) ;  /* 0x000000e000037945 */ /* 0x000fe80003800200 */
[----:B--2---:R-:W-:-:S04]  /*16a0*/  FFMA R15, R0, -R23, 1 ;  /* 0x3f800000000f7423 */ /* 0x004fc80000000817 */
[----:B------:R-:W-:Y:S01]  /*16b0*/  FFMA R0, R15, R0, 0.3333333432674407959 ;  /* 0x3eaaaaab0f007423 */ /* 0x000fe20000000000 */
[----:B---3--:R-:W-:-:S04]  /*16c0*/  FMUL R7, R4, R9 ;  /* 0x0000000904077220 */ /* 0x008fc80000400000 */
[----:B------:R-:W-:Y:S01]  /*16d0*/  FFMA R12, R4, R9, R7 ;  /* 0x00000009040c7223 */ /* 0x000fe20000000007 */
[----:B------:R-:W-:-:S03]  /*16e0*/  IMAD.WIDE R6, R11, 0x4, R16 ;  /* 0x000000040b067825 */ /* 0x000fc600078e0210 */
        /* <DEDUP_REMOVED lines=8> */
.L_x_51:
[----:B------:R-:W-:Y:S05]  /*1770*/  BSYNC.RECONVERGENT B3 ;  /* 0x0000000000037941 */ /* 0x000fea0003800200 */
.L_x_50:
[----:B------:R3:W-:Y:S02]  /*1780*/  STG.E desc[UR6][R6.64], R0 ;  /* 0x0000000006007986 */ /* 0x0007e4000c101906 */
.L_x_49:
[----:B------:R-:W-:Y:S05]  /*1790*/  BSYNC.RECONVERGENT B2 ;  /* 0x0000000000027941 */ /* 0x000fea0003800200 */
.L_x_48:
[----:B------:R-:W-:-:S07]  /*17a0*/  IADD3 R13, PT, PT, R13, 0x4, RZ ;  /* 0x000000040d0d7810 */ /* 0x000fce0007ffe0ff */
.L_x_35:
[----:B------:R-:W-:-:S13]  /*17b0*/  ISETP.NE.AND P0, PT, RZ, UR4, PT ;  /* 0x00000004ff007c0c */ /* 0x000fda000bf05270 */
[----:B------:R-:W-:Y:S05]  /*17c0*/  @!P0 EXIT ;  /* 0x000000000000894d */ /* 0x000fea0003800000 */
[----:B------:R-:W-:-:S09]  /*17d0*/  UISETP.NE.AND UP0, UPT, UR4, 0x1, UPT ;  /* 0x000000010400788c */ /* 0x000fd2000bf05270 */
[----:B------:R-:W-:Y:S05]  /*17e0*/  BRA.U !UP0, `(.L_x_52) ;  /* 0x0000000108f47547 */ /* 0x000fea000b800000 */
[----:B0--3--:R-:W-:Y:S01]  /*17f0*/  LEA R6, R13, R26, 0x7 ;  /* 0x0000001a0d067211 */ /* 0x009fe200078e38ff */
        /* <DEDUP_REMOVED lines=11> */
[----:B----4-:R-:W-:Y:S01]  /*18b0*/  MOV R0, 0x3eaaaaab ;  /* 0x3eaaaaab00007802 */ /* 0x010fe20000000f00 */
        /* <DEDUP_REMOVED lines=14> */
.L_x_56:
[----:B------:R-:W-:Y:S05]  /*19a0*/  BSYNC.RECONVERGENT B3 ;  /* 0x0000000000037941 */ /* 0x000fea0003800200 */
.L_x_55:
[----:B------:R0:W-:Y:S02]  /*19b0*/  STG.E desc[UR6][R8.64], R0 ;  /* 0x0000000008007986 */ /* 0x0001e4000c101906 */
.L_x_54:
[----:B------:R-:W-:Y:S05]  /*19c0*/  BSYNC.RECONVERGENT B2 ;  /* 0x0000000000027941 */ /* 0x000fea0003800200 */
.L_x_53:
[----:B------:R-:W-:Y:S01]  /*19d0*/  IADD3 R11, PT, PT, R6, 0x80, RZ ;  /* 0x00000080060b7810 */ /* 0x000fe20007ffe0ff */
[----:B------:R-:W-:Y:S03]  /*19e0*/  BSSY.RECONVERGENT B2, `(.L_x_57) ;  /* 0x000001c000027945 */ /* 0x000fe60003800200 */
[----:B------:R-:W-:-:S13]  /*19f0*/  ISETP.GE.AND P0, PT, R11, R10, PT ;  /* 0x0000000a0b00720c */ /* 0x000fda0003f06270 */
[----:B------:R-:W-:Y:S05]  /*1a00*/  @P0 BRA `(.L_x_58) ;  /* 0x0000000000640947 */ /* 0x000fea0003800000 */
[----:B------:R-:W-:Y:S01]  /*1a10*/  IMAD.WIDE R2, R11, 0x4, R18 ;  /* 0x000000040b027825 */ /* 0x000fe200078e0212 */
[----:B------:R-:W3:Y:S05]  /*1a20*/  LDC.64 R4, c[0x0][0x3a8] ;  /* 0x0000ea00ff047b82 */ /* 0x000eea0000000a00 */
[----:B------:R-:W3:Y:S03]  /*1a30*/  LDG.E R3, desc[UR6][R2.64] ;  /* 0x0000000602037981 */ /* 0x000ee6000c1e1900 */
[----:B0---4-:R-:W0:Y:S01]  /*1a40*/  LDC.64 R8, c[0x0][0x3b0] ;  /* 0x0000ec00ff087b82 */ /* 0x011e220000000a00 */
        /* <DEDUP_REMOVED lines=19> */
.L_x_60:
[----:B------:R-:W-:Y:S05]  /*1b80*/  BSYNC.RECONVERGENT B3 ;  /* 0x0000000000037941 */ /* 0x000fea0003800200 */
.L_x_59:
[----:B------:R3:W-:Y:S02]  /*1b90*/  STG.E desc[UR6][R6.64], R0 ;  /* 0x0000000006007986 */ /* 0x0007e4000c101906 */
.L_x_58:
[----:B------:R-:W-:Y:S05]  /*1ba0*/  BSYNC.RECONVERGENT B2 ;  /* 0x0000000000027941 */ /* 0x000fea0003800200 */
.L_x_57:
[----:B------:R-:W-:-:S07]  /*1bb0*/  IADD3 R13, PT, PT, R13, 0x2, RZ ;  /* 0x000000020d0d7810 */ /* 0x000fce0007ffe0ff */
.L_x_52:
[----:B0--34-:R-:W0:Y:S02]  /*1bc0*/  LDC R0, c[0x0][0x388] ;  /* 0x0000e200ff007b82 */ /* 0x019e240000000800 */
[----:B0-----:R-:W-:-:S04]  /*1bd0*/  LOP3.LUT R0, R0, 0x1, RZ, 0xc0, !PT ;  /* 0x0000000100007812 */ /* 0x001fc800078ec0ff */
[----:B------:R-:W-:-:S13]  /*1be0*/  ISETP.NE.U32.AND P0, PT, R0, 0x1, PT ;  /* 0x000000010000780c */ /* 0x000fda0003f05070 */
[----:B------:R-:W-:Y:S05]  /*1bf0*/  @P0 EXIT ;  /* 0x000000000000094d */ /* 0x000fea0003800000 */
[----:B------:R-:W-:-:S04]  /*1c00*/  LEA R13, R13, R26, 0x7 ;  /* 0x0000001a0d0d7211 */ /* 0x000fc800078e38ff */
[----:B------:R-:W-:-:S13]  /*1c10*/  ISETP.GE.AND P0, PT, R13, R10, PT ;  /* 0x0000000a0d00720c */ /* 0x000fda0003f06270 */
[----:B------:R-:W-:Y:S05]  /*1c20*/  @P0 EXIT ;  /* 0x000000000000094d */ /* 0x000fea0003800000 */
[----:B------:R-:W-:Y:S01]  /*1c30*/  IMAD.WIDE R18, R13, 0x4, R18 ;  /* 0x000000040d127825 */ /* 0x000fe200078e0212 */
[----:B------:R-:W0:Y:S05]  /*1c40*/  LDC.64 R2, c[0x0][0x3a8] ;  /* 0x0000ea00ff027b82 */ /* 0x000e2a0000000a00 */
[----:B------:R-:W0:Y:S03]  /*1c50*/  LDG.E R19, desc[UR6][R18.64] ;  /* 0x0000000612137981 */ /* 0x000e26000c1e1900 */
[----:B------:R-:W3:Y:S01]  /*1c60*/  LDC.64 R4, c[0x0][0x3b0] ;  /* 0x0000ec00ff047b82 */ /* 0x000ee20000000a00 */
[----:B0-----:R-:W-:-:S04]  /*1c70*/  IMAD.WIDE R2, R19, 0x4, R2 ;  /* 0x0000000413027825 */ /* 0x001fc800078e0202 */
[----:B---3--:R-:W-:Y:S02]  /*1c80*/  IMAD.WIDE R4, R19, 0x4, R4 ;  /* 0x0000000413047825 */ /* 0x008fe400078e0204 */
[----:B------:R-:W3:Y:S04]  /*1c90*/  LDG.E R2, desc[UR6][R2.64] ;  /* 0x0000000602027981 */ /* 0x000ee8000c1e1900 */
[----:B------:R-:W3:Y:S01]  /*1ca0*/  LDG.E R5, desc[UR6][R4.64] ;  /* 0x0000000604057981 */ /* 0x000ee2000c1e1900 */
[----:B------:R-:W-:Y:S01]  /*1cb0*/  MOV R0, 0x3eaaaaab ;  /* 0x3eaaaaab00007802 */ /* 0x000fe20000000f00 */
[----:B------:R-:W-:Y:S01]  /*1cc0*/  BSSY.RECONVERGENT B2, `(.L_x_61) ;  /* 0x000000e000027945 */ /* 0x000fe20003800200 */
[----:B------:R-:W-:-:S04]  /*1cd0*/  IMAD.WIDE R16, R13, 0x4, R16 ;  /* 0x000000040d107825 */ /* 0x000fc800078e0210 */
[----:B------:R-:W-:-:S04]  /*1ce0*/  FFMA R9, R0, -R23, 1 ;  /* 0x3f80000000097423 */ /* 0x000fc80000000817 */
[----:B------:R-:W-:Y:S01]  /*1cf0*/  FFMA R0, R9, R0, 0.3333333432674407959 ;  /* 0x3eaaaaab09007423 */ /* 0x000fe20000000000 */
[----:B---3--:R-:W-:-:S04]  /*1d00*/  FMUL R7, R2, R5 ;  /* 0x0000000502077220 */ /* 0x008fc80000400000 */
        /* <DEDUP_REMOVED lines=8> */
[----:B-12---:R-:W-:Y:S05]  /*1d90*/  CALL.REL.NOINC `($__internal_0_$__cuda_sm3x_div_rn_noftz_f32_slowpath) ;  /* 0x0000001800407944 */ /* 0x006fea0003c00000 */
.L_x_62:
[----:B------:R-:W-:Y:S05]  /*1da0*/  BSYNC.RECONVERGENT B2 ;  /* 0x0000000000027941 */ /* 0x000fea0003800200 */
.L_x_61:
[----:B------:R-:W-:Y:S01]  /*1db0*/  STG.E desc[UR6][R16.64], R0 ;  /* 0x0000000010007986 */ /* 0x000fe2000c101906 */
[----:B------:R-:W-:Y:S05]  /*1dc0*/  EXIT ;  /* 0x000000000000794d */ /* 0x000fea0003800000 */
.L_x_0:
[----:B------:R-:W-:-:S13]  /*1dd0*/  ISETP.GE.AND P0, PT, R0, 0x1, PT ;  /* 0x000000010000780c */ /* 0x000fda0003f06270 */
[----:B------:R-:W-:Y:S05]  /*1de0*/  @!P0 EXIT ;  /* 0x000000000000894d */ /* 0x000fea0003800000 */
[----:B------:R-:W0:Y:S01]  /*1df0*/  S2R R27, SR_TID.X ;  /* 0x00000000001b7919 */ /* 0x000e220000002100 */
[----:B------:R-:W-:Y:S01]  /*1e00*/  ISETP.GE.U32.AND P0, PT, R0, 0x8, PT ;  /* 0x000000080000780c */ /* 0x000fe20003f06070 */
[----:B------:R-:W-:-:S12]  /*1e10*/  HFMA2 R26, -RZ, RZ, 0, 0 ;  /* 0x00000000ff1a7431 */ /* 0x000fd800000001ff */
[----:B------:R-:W-:Y:S05]  /*1e20*/  @!P0 BRA `(.L_x_63) ;  /* 0x0000000c00288947 */ /* 0x000fea0003800000 */
[----:B------:R-:W1:Y:S01]  /*1e30*/  LDC.64 R28, c[0x0][0x3a8] ;  /* 0x0000ea00ff1c7b82 */ /* 0x000e620000000a00 */
[----:B------:R-:W-:Y:S01]  /*1e40*/  LOP3.LUT R0, R0, 0x7ffffff8, RZ, 0xc0, !PT ;  /* 0x7ffffff800007812 */ /* 0x000fe200078ec0ff */
[C---:B0-----:R-:W-:Y:S01]  /*1e50*/  IMAD.WIDE.U32 R6, R27.reuse, 0x4, R24 ;  /* 0x000000041b067825 */ /* 0x041fe200078e0018 */
[----:B------:R-:W-:Y:S01]  /*1e60*/  IADD3 R8, PT, PT, R27, 0x80, RZ ;  /* 0x000000801b087810 */ /* 0x000fe20007ffe0ff */
[----:B------:R-:W0:Y:S01]  /*1e70*/  LDCU.64 UR4, c[0x0][0x3a0] ;  /* 0x00007400ff0477ac */ /* 0x000e220008000a00 */
[----:B------:R-:W-:Y:S01]  /*1e80*/  IADD3 R9, PT, PT, -R0, RZ, RZ ;  /* 0x000000ff00097210 */ /* 0x000fe20007ffe1ff */
[----:B------:R-:W2:Y:S06]  /*1e90*/  LDCU.64 UR8, c[0x0][0x390] ;  /* 0x00007200ff0877ac */ /* 0x000eac0008000a00 */
.L_x_80:
[----:B0-----:R-:W-:Y:S01]  /*1ea0*/  IADD3 R10, P0, PT, R6, UR4, RZ ;  /* 0x00000004060a7c10 */ /* 0x001fe2000ff1e0ff */
[----:B------:R-:W0:Y:S03]  /*1eb0*/  LDC.64 R4, c[0x0][0x3b0] ;  /* 0x0000ec00ff047b82 */ /* 0x000e260000000a00 */
[----:B------:R-:W-:Y:S02]  /*1ec0*/  IADD3.X R11, PT, PT, R7, UR5, RZ, P0, !PT ;  /* 0x00000005070b7c10 */ /* 0x000fe400087fe4ff */
[----:B------:R-:W-:-:S03]  /*1ed0*/  MOV R0, 0x3eaaaaab ;  /* 0x3eaaaaab00007802 */ /* 0x000fc60000000f00 */
[----:B------:R-:W3:Y:S01]  /*1ee0*/  LDC R26, c[0x0][0x388] ;  /* 0x0000e200ff1a7b82 */ /* 0x000ee20000000800 */
[----:B------:R-:W1:Y:S02]  /*1ef0*/  LDG.E R11, desc[UR6][R10.64] ;  /* 0x000000060a0b7981 */ /* 0x000e64000c1e1900 */
[----:B-1----:R-:W-:-:S04]  /*1f00*/  IMAD.WIDE R2, R11, 0x4, R28 ;  /* 0x000000040b027825 */ /* 0x002fc800078e021c */
[----:B0-----:R-:W-:Y:S02]  /*1f10*/  IMAD.WIDE R4, R11, 0x4, R4 ;  /* 0x000000040b047825 */ /* 0x001fe400078e0204 */
[----:B------:R-:W4:Y:S04]  /*1f20*/  LDG.E R2, desc[UR6][R2.64] ;  /* 0x0000000602027981 */ /* 0x000f28000c1e1900 */
[----:B------:R-:W4:Y:S01]  /*1f30*/  LDG.E R5, desc[UR6][R4.64] ;  /* 0x0000000604057981 */ /* 0x000f22000c1e1900 */
[----:B------:R-:W-:Y:S01]  /*1f40*/  FFMA R15, R0, -R23, 1 ;  /* 0x3f800000000f7423 */ /* 0x000fe20000000817 */
[----:B------:R-:W-:Y:S01]  /*1f50*/  MOV R12, R24 ;  /* 0x00000018000c7202 */ /* 0x000fe20000000f00 */
[----:B------:R-:W-:Y:S01]  /*1f60*/  BSSY.RECONVERGENT B2, `(.L_x_64) ;  /* 0x0000011000027945 */ /* 0x000fe20003800200 */
[----:B--2---:R-:W-:Y:S01]  /*1f70*/  IADD3 R14, P1, PT, R6, UR8, RZ ;  /* 0x00000008060e7c10 */ /* 0x004fe2000ff3e0ff */
[----:B------:R-:W-:Y:S01]  /*1f80*/  FFMA R0, R15, R0, 0.3333333432674407959 ;  /* 0x3eaaaaab0f007423 */ /* 0x000fe20000000000 */
[----:B---3--:R-:W-:-:S02]  /*1f90*/  LOP3.LUT R26, R26, 0x7ffffff8, RZ, 0xc0, !PT ;  /* 0x7ffffff81a1a7812 */ /* 0x008fc400078ec0ff */
[----:B------:R-:W-:Y:S01]  /*1fa0*/  IADD3.X R15, PT, PT, R7, UR9, RZ, P1, !PT ;  /* 0x00000009070f7c10 */ /* 0x000fe20008ffe4ff */
[----:B----4-:R-:W-:-:S04]  /*1fb0*/  FMUL R13, R2, R5 ;  /* 0x00000005020d7220 */ /* 0x010fc80000400000 */
[----:B------:R-:W-:Y:S01]  /*1fc0*/  FFMA R20, R2, R5, R13 ;  /* 0x0000000502147223 */ /* 0x000fe2000000000d */
[----:B------:R-:W-:-:S03]  /*1fd0*/  MOV R13, R25 ;  /* 0x00000019000d7202 */ /* 0x000fc60000000f00 */
[----:B------:R-:W0:Y:S01]  /*1fe0*/  FCHK P0, R20, 3 ;  /* 0x4040000014007902 */ /* 0x000e220000000000 */
[----:B------:R-:W-:Y:S01]  /*1ff0*/  FFMA R11, R0, R20, RZ ;  /* 0x00000014000b7223 */ /* 0x000fe200000000ff */
[----:B------:R-:W-:-:S04]  /*2000*/  IMAD.WIDE R12, R8, 0x4, R12 ;  /* 0x00000004080c7825 */ /* 0x000fc800078e020c */
[----:B------:R-:W-:-:S04]  /*2010*/  FFMA R10, R11, -3, R20 ;  /* 0xc04000000b0a7823 */ /* 0x000fc80000000014 */
[----:B------:R-:W-:Y:S01]  /*2020*/  FFMA R0, R0, R10, R11 ;  /* 0x0000000a00007223 */ /* 0x000fe2000000000b */
[----:B0-----:R-:W-:Y:S06]  /*2030*/  @!P0 BRA `(.L_x_65) ;  /* 0x00000000000c8947 */ /* 0x001fec0003800000 */
[----:B------:R-:W-:Y:S02]  /*2040*/  MOV R0, R20 ;  /* 0x0000001400007202 */ /* 0x000fe40000000f00 */
[----:B------:R-:W-:-:S07]  /*2050*/  MOV R2, 0x2070 ;  /* 0x0000207000027802 */ /* 0x000fce0000000f00 */
[----:B------:R-:W-:Y:S05]  /*2060*/  CALL.REL.NOINC `($__internal_0_$__cuda_sm3x_div_rn_noftz_f32_slowpath) ;  /* 0x00000014008c7944 */ /* 0x000fea0003c00000 */
.L_x_65:
[----:B------:R-:W-:Y:S05]  /*2070*/  BSYNC.RECONVERGENT B2 ;  /* 0x0000000000027941 */ /* 0x000fea0003800200 */
.L_x_64:
[----:B------:R-:W-:Y:S01]  /*2080*/  IADD3 R10, P0, PT, R12, UR4, RZ ;  /* 0x000000040c0a7c10 */ /* 0x000fe2000ff1e0ff */
[----:B------:R0:W-:Y:S01]  /*2090*/  STG.E desc[UR6][R14.64], R0 ;  /* 0x000000000e007986 */ /* 0x0001e2000c101906 */
[----:B------:R-:W1:Y:S02]  /*20a0*/  LDC.64 R4, c[0x0][0x3b0] ;  /* 0x0000ec00ff047b82 */ /* 0x000e640000000a00 */
[----:B------:R-:W-:-:S05]  /*20b0*/  IADD3.X R11, PT, PT, R13, UR5, RZ, P0, !PT ;  /* 0x000000050d0b7c10 */ /* 0x000fca00087fe4ff */
[----:B------:R-:W2:Y:S02]  /*20c0*/  LDG.E R21, desc[UR6][R10.64] ;  /* 0x000000060a157981 */ /* 0x000ea4000c1e1900 */
[----:B--2---:R-:W-:-:S04]  /*20d0*/  IMAD.WIDE R2, R21, 0x4, R28 ;  /* 0x0000000415027825 */ /* 0x004fc800078e021c */
[----:B-1----:R-:W-:Y:S02]  /*20e0*/  IMAD.WIDE R4, R21, 0x4, R4 ;  /* 0x0000000415047825 */ /* 0x002fe400078e0204 */
[----:B------:R1:W2:Y:S04]  /*20f0*/  LDG.E R2, desc[UR6][R2.64] ;  /* 0x0000000602027981 */ /* 0x0002a8000c1e1900 */
[----:B------:R-:W2:Y:S01]  /*2100*/  LDG.E R5, desc[UR6][R4.64] ;  /* 0x0000000604057981 */ /* 0x000ea2000c1e1900 */
[----:B------:R-:W-:Y:S01]  /*2110*/  HFMA2 R22, -RZ, RZ, 1.666015625, -0.052093505859375 ;  /* 0x3eaaaaabff167431 */ /* 0x000fe200000001ff */
[----:B------:R-:W-:Y:S01]  /*2120*/  IADD3 R12, P1, PT, R12, UR8, RZ ;  /* 0x000000080c0c7c10 */ /* 0x000fe2000ff3e0ff */
[----:B------:R-:W-:Y:S03]  /*2130*/  BSSY.RECONVERGENT B2, `(.L_x_66) ;  /* 0x000000e000027945 */ /* 0x000fe60003800200 */
[----:B------:R-:W-:Y:S01]  /*2140*/  IADD3.X R13, PT, PT, R13, UR9, RZ, P1, !PT ;  /* 0x000000090d0d7c10 */ /* 0x000fe20008ffe4ff */
[----:B-1----:R-:W-:-:S04]  /*2150*/  FFMA R3, R22, -R23, 1 ;  /* 0x3f80000016037423 */ /* 0x002fc80000000817 */
[----:B0-----:R-:W-:Y:S01]  /*2160*/  FFMA R0, R3, R22, 0.3333333432674407959 ;  /* 0x3eaaaaab03007423 */ /* 0x001fe20000000016 */
        /* <DEDUP_REMOVED lines=10> */
.L_x_67:
[----:B------:R-:W-:Y:S05]  /*2210*/  BSYNC.RECONVERGENT B2 ;  /* 0x0000000000027941 */ /* 0x000fea0003800200 */
.L_x_66:
[----:B------:R0:W-:Y:S01]  /*2220*/  STG.E desc[UR6][R12.64], R0 ;  /* 0x000000000c007986 */ /* 0x0001e2000c101906 */
[----:B------:R-:W1:Y:S03]  /*2230*/  LDC.64 R14, c[0x0][0x3b0] ;  /* 0x0000ec00ff0e7b82 */ /* 0x000e660000000a00 */
[----:B------:R-:W2:Y:S02]  /*2240*/  LDG.E R5, desc[UR6][R10.64+0x200] ;  /* 0x000200060a057981 */ /* 0x000ea4000c1e1900 */
[----:B--2---:R-:W-:-:S04]  /*2250*/  IMAD.WIDE R2, R5, 0x4, R28 ;  /* 0x0000000405027825 */ /* 0x004fc800078e021c */
[----:B-1----:R-:W-:Y:S02]  /*2260*/  IMAD.WIDE R4, R5, 0x4, R14 ;  /* 0x0000000405047825 */ /* 0x002fe400078e020e */
[----:B------:R-:W2:Y:S04]  /*2270*/  LDG.E R2, desc[UR6][R2.64] ;  /* 0x0000000602027981 */ /* 0x000ea8000c1e1900 */
[----:B------:R-:W2:Y:S01]  /*2280*/  LDG.E R5, desc[UR6][R4.64] ;  /* 0x0000000604057981 */ /* 0x000ea2000c1e1900 */
[----:B------:R-:W-:Y:S01]  /*2290*/  MOV R20, 0x3eaaaaab ;  /* 0x3eaaaaab00147802 */ /* 0x000fe20000000f00 */
[----:B------:R-:W-:Y:S01]  /*22a0*/  BSSY.RECONVERGENT B2, `(.L_x_68) ;  /* 0x000000e000027945 */ /* 0x000fe20003800200 */
[----:B--2---:R-:W-:-:S04]  /*22b0*/  FMUL R21, R2, R5 ;  /* 0x0000000502157220 */ /* 0x004fc80000400000 */
[----:B------:R-:W-:Y:S01]  /*22c0*/  FFMA R22, R2, R5, R21 ;  /* 0x0000000502167223 */ /* 0x000fe20000000015 */
[----:B------:R-:W-:-:S03]  /*22d0*/  FFMA R21, R20, -R23, 1 ;  /* 0x3f80000014157423 */ /* 0x000fc60000000817 */
[----:B------:R-:W1:Y:S01]  /*22e0*/  FCHK P0, R22, 3 ;  /* 0x4040000016007902 */ /* 0x000e620000000000 */
[----:B0-----:R-:W-:-:S04]  /*22f0*/  FFMA R0, R21, R20, 0.3333333432674407959 ;  /* 0x3eaaaaab15007423 */ /* 0x001fc80000000014 */
[----:B------:R-:W-:-:S04]  /*2300*/  FFMA R21, R0, R22, RZ ;  /* 0x0000001600157223 */ /* 0x000fc800000000ff */
[----:B------:R-:W-:-:S04]  /*2310*/  FFMA R20, R21, -3, R22 ;  /* 0xc040000015147823 */ /* 0x000fc80000000016 */
[----:B------:R-:W-:Y:S01]  /*2320*/  FFMA R21, R0, R20, R21 ;  /* 0x0000001400157223 */ /* 0x000fe20000000015 */
[----:B-1----:R-:W-:Y:S06]  /*2330*/  @!P0 BRA `(.L_x_69) ;  /* 0x0000000000108947 */ /* 0x002fec0003800000 */
[----:B------:R-:W-:Y:S02]  /*2340*/  MOV R0, R22 ;  /* 0x0000001600007202 */ /* 0x000fe40000000f00 */
[----:B------:R-:W-:-:S07]  /*2350*/  MOV R2, 0x2370 ;  /* 0x0000237000027802 */ /* 0x000fce0000000f00 */
[----:B------:R-:W-:Y:S05]  /*2360*/  CALL.REL.NOINC `($__internal_0_$__cuda_sm3x_div_rn_noftz_f32_slowpath) ;  /* 0x0000001000cc7944 */ /* 0x000fea0003c00000 */
[----:B------:R-:W-:-:S07]  /*2370*/  MOV R21, R0 ;  /* 0x0000000000157202 */ /* 0x000fce0000000f00 */
.L_x_69:
[----:B------:R-:W-:Y:S05]  /*2380*/  BSYNC.RECONVERGENT B2 ;  /* 0x0000000000027941 */ /* 0x000fea0003800200 */
.L_x_68:
[----:B------:R0:W-:Y:S04]  /*2390*/  STG.E desc[UR6][R12.64+0x200], R21 ;  /* 0x000200150c007986 */ /* 0x0001e8000c101906 */
[----:B------:R-:W2:Y:S02]  /*23a0*/  LDG.E R5, desc[UR6][R10.64+0x400] ;  /* 0x000400060a057981 */ /* 0x000ea4000c1e1900 */
[----:B--2---:R-:W-:-:S04]  /*23b0*/  IMAD.WIDE R2, R5, 0x4, R28 ;  /* 0x0000000405027825 */ /* 0x004fc800078e021c */
[----:B------:R-:W-:Y:S02]  /*23c0*/  IMAD.WIDE R4, R5, 0x4, R14 ;  /* 0x0000000405047825 */ /* 0x000fe400078e020e */
[----:B------:R-:W2:Y:S04]  /*23d0*/  LDG.E R2, desc[UR6][R2.64] ;  /* 0x0000000602027981 */ /* 0x000ea8000c1e1900 */
[----:B------:R-:W2:Y:S01]  /*23e0*/  LDG.E R5, desc[UR6][R4.64] ;  /* 0x0000000604057981 */ /* 0x000ea2000c1e1900 */
[----:B------:R-:W-:Y:S01]  /*23f0*/  HFMA2 R20, -RZ, RZ, 1.666015625, -0.052093505859375 ;  /* 0x3eaaaaabff147431 */ /* 0x000fe200000001ff */
[----:B------:R-:W-:Y:S01]  /*2400*/  BSSY.RECONVERGENT B2, `(.L_x_70) ;  /* 0x000000e000027945 */ /* 0x000fe20003800200 */
[----:B--2---:R-:W-:-:S04]  /*2410*/  FMUL R0, R2, R5 ;  /* 0x0000000502007220 */ /* 0x004fc80000400000 */
[----:B------:R-:W-:Y:S01]  /*2420*/  FFMA R22, R2, R5, R0 ;  /* 0x0000000502167223 */ /* 0x000fe20000000000 */
[----:B------:R-:W-:-:S03]  /*2430*/  FFMA R0, R20, -R23, 1 ;  /* 0x3f80000014007423 */ /* 0x000fc60000000817 */
[----:B------:R-:W1:Y:S01]  /*2440*/  FCHK P0, R22, 3 ;  /* 0x4040000016007902 */ /* 0x000e620000000000 */
[----:B------:R-:W-:-:S04]  /*2450*/  FFMA R0, R0, R20, 0.3333333432674407959 ;  /* 0x3eaaaaab00007423 */ /* 0x000fc80000000014 */
[----:B0-----:R-:W-:-:S04]  /*2460*/  FFMA R21, R0, R22, RZ ;  /* 0x0000001600157223 */ /* 0x001fc800000000ff */
[----:B------:R-:W-:-:S04]  /*2470*/  FFMA R20, R21, -3, R22 ;  /* 0xc040000015147823 */ /* 0x000fc80000000016 */
[----:B------:R-:W-:Y:S01]  /*2480*/  FFMA R21, R0, R20, R21 ;  /* 0x0000001400157223 */ /* 0x000fe20000000015 */
[----:B-1----:R-:W-:Y:S06]  /*2490*/  @!P0 BRA `(.L_x_71) ;  /* 0x0000000000108947 */ /* 0x002fec0003800000 */
[----:B------:R-:W-:Y:S02]  /*24a0*/  MOV R0, R22 ;  /* 0x0000001600007202 */ /* 0x000fe40000000f00 */
[----:B------:R-:W-:-:S07]  /*24b0*/  MOV R2, 0x24d0 ;  /* 0x000024d000027802 */ /* 0x000fce0000000f00 */
[----:B------:R-:W-:Y:S05]  /*24c0*/  CALL.REL.NOINC `($__internal_0_$__cuda_sm3x_div_rn_noftz_f32_slowpath) ;  /* 0x0000001000747944 */ /* 0x000fea0003c00000 */
[----:B------:R-:W-:-:S07]  /*24d0*/  MOV R21, R0 ;  /* 0x0000000000157202 */ /* 0x000fce0000000f00 */
.L_x_71:
[----:B------:R-:W-:Y:S05]  /*24e0*/  BSYNC.RECONVERGENT B2 ;  /* 0x0000000000027941 */ /* 0x000fea0003800200 */
.L_x_70:
        /* <DEDUP_REMOVED lines=21> */
.L_x_73:
[----:B------:R-:W-:Y:S05]  /*2640*/  BSYNC.RECONVERGENT B2 ;  /* 0x0000000000027941 */ /* 0x000fea0003800200 */
.L_x_72:
        /* <DEDUP_REMOVED lines=21> */
.L_x_75:
[----:B------:R-:W-:Y:S05]  /*27a0*/  BSYNC.RECONVERGENT B2 ;  /* 0x0000000000027941 */ /* 0x000fea0003800200 */
.L_x_74:
        /* <DEDUP_REMOVED lines=21> */
.L_x_77:
[----:B------:R-:W-:Y:S05]  /*2900*/  BSYNC.RECONVERGENT B2 ;  /* 0x0000000000027941 */ /* 0x000fea0003800200 */
.L_x_76:
[----:B------:R0:W-:Y:S04]  /*2910*/  STG.E desc[UR6][R12.64+0xa00], R21 ;  /* 0x000a00150c007986 */ /* 0x0001e8000c101906 */
[----:B------:R-:W2:Y:S02]  /*2920*/  LDG.E R11, desc[UR6][R10.64+0xc00] ;  /* 0x000c00060a0b7981 */ /* 0x000ea4000c1e1900 */
[----:B--2---:R-:W-:-:S04]  /*2930*/  IMAD.WIDE R2, R11, 0x4, R28 ;  /* 0x000000040b027825 */ /* 0x004fc800078e021c */
[----:B------:R-:W-:Y:S02]  /*2940*/  IMAD.WIDE R14, R11, 0x4, R14 ;  /* 0x000000040b0e7825 */ /* 0x000fe400078e020e */
        /* <DEDUP_REMOVED lines=8> */
[----:B------:R-:W1:Y:S01]  /*29d0*/  FCHK P0, R20, 3 ;  /* 0x4040000014007902 */ /* 0x000e620000000000 */
[----:B------:R-:W-:-:S04]  /*29e0*/  FFMA R5, R0, R20, RZ ;  /* 0x0000001400057223 */ /* 0x000fc800000000ff */
[----:B------:R-:W-:-:S04]  /*29f0*/  FFMA R4, R5, -3, R20 ;  /* 0xc040000005047823 */ /* 0x000fc80000000014 */
[----:B------:R-:W-:Y:S01]  /*2a00*/  FFMA R0, R0, R4, R5 ;  /* 0x0000000400007223 */ /* 0x000fe20000000005 */
[----:B01----:R-:W-:Y:S06]  /*2a10*/  @!P0 BRA `(.L_x_79) ;  /* 0x00000000000c8947 */ /* 0x003fec0003800000 */
[----:B------:R-:W-:Y:S02]  /*2a20*/  MOV R0, R20 ;  /* 0x0000001400007202 */ /* 0x000fe40000000f00 */
[----:B------:R-:W-:-:S07]  /*2a30*/  MOV R2, 0x2a50 ;  /* 0x00002a5000027802 */ /* 0x000fce0000000f00 */
[----:B------:R-:W-:Y:S05]  /*2a40*/  CALL.REL.NOINC `($__internal_0_$__cuda_sm3x_div_rn_noftz_f32_slowpath) ;  /* 0x0000000c00147944 */ /* 0x000fea0003c00000 */
.L_x_79:
[----:B------:R-:W-:Y:S05]  /*2a50*/  BSYNC.RECONVERGENT B2 ;  /* 0x0000000000027941 */ /* 0x000fea0003800200 */
.L_x_78:
[----:B------:R3:W-:Y:S01]  /*2a60*/  STG.E desc[UR6][R12.64+0xc00], R0 ;  /* 0x000c00000c007986 */ /* 0x0007e2000c101906 */
[----:B------:R-:W-:Y:S02]  /*2a70*/  IADD3 R9, PT, PT, R9, 0x8, RZ ;  /* 0x0000000809097810 */ /* 0x000fe40007ffe0ff */
[----:B------:R-:W-:Y:S02]  /*2a80*/  IADD3 R6, P1, PT, R6, 0x1000, RZ ;  /* 0x0000100006067810 */ /* 0x000fe40007f3e0ff */
[----:B------:R-:W-:Y:S02]  /*2a90*/  ISETP.NE.AND P0, PT, R9, RZ, PT ;  /* 0x000000ff0900720c */ /* 0x000fe40003f05270 */
[----:B------:R-:W-:Y:S02]  /*2aa0*/  IADD3 R8, PT, PT, R8, 0x400, RZ ;  /* 0x0000040008087810 */ /* 0x000fe40007ffe0ff */
[----:B------:R-:W-:-:S09]  /*2ab0*/  IADD3.X R7, PT, PT, RZ, R7, RZ, P1, !PT ;  /* 0x00000007ff077210 */ /* 0x000fd20000ffe4ff */
[----:B---3--:R-:W-:Y:S05]  /*2ac0*/  @P0 BRA `(.L_x_80) ;  /* 0xfffffff000f40947 */ /* 0x008fea000383ffff */
.L_x_63:
[----:B------:R-:W1:Y:S02]  /*2ad0*/  LDC R0, c[0x0][0x388] ;  /* 0x0000e200ff007b82 */ /* 0x000e640000000800 */
[----:B-1----:R-:W-:-:S04]  /*2ae0*/  LOP3.LUT R0, R0, 0x7, RZ, 0xc0, !PT ;  /* 0x0000000700007812 */ /* 0x002fc800078ec0ff */
[----:B------:R-:W-:-:S13]  /*2af0*/  ISETP.NE.AND P0, PT, R0, RZ, PT ;  /* 0x000000ff0000720c */ /* 0x000fda0003f05270 */
[----:B------:R-:W-:Y:S05]  /*2b00*/  @!P0 EXIT ;  /* 0x000000000000894d */ /* 0x000fea0003800000 */
[----:B------:R-:W1:Y:S01]  /*2b10*/  LDCU UR4, c[0x0][0x388] ;  /* 0x00007100ff0477ac */ /* 0x000e620008000800 */
[----:B------:R-:W-:Y:S01]  /*2b20*/  ISETP.GE.U32.AND P0, PT, R0, 0x4, PT ;  /* 0x000000040000780c */ /* 0x000fe20003f06070 */
[----:B-1----:R-:W-:-:S12]  /*2b30*/  ULOP3.LUT UR4, UR4, 0x3, URZ, 0xc0, !UPT ;  /* 0x0000000304047892 */ /* 0x002fd8000f8ec0ff */
[----:B------:R-:W-:Y:S05]  /*2b40*/  @!P0 BRA `(.L_x_81) ;  /* 0x0000000400808947 */ /* 0x000fea0003800000 */
[----:B0-----:R-:W-:Y:S01]  /*2b50*/  LEA R7, R26, R27, 0x7 ;  /* 0x0000001b1a077211 */ /* 0x001fe200078e38ff */
[----:B------:R-:W0:Y:S04]  /*2b60*/  LDC.64 R2, c[0x0][0x3a8] ;  /* 0x0000ea00ff027b82 */ /* 0x000e280000000a00 */
[----:B------:R-:W-:-:S04]  /*2b70*/  IMAD.WIDE R8, R7, 0x4, R18 ;  /* 0x0000000407087825 */ /* 0x000fc800078e0212 */
[----:B------:R-:W1:Y:S01]  /*2b80*/  LDC.64 R4, c[0x0][0x3b0] ;  /* 0x0000ec00ff047b82 */ /* 0x000e620000000a00 */
[----:B------:R-:W0:Y:S02]  /*2b90*/  LDG.E R11, desc[UR6][R8.64] ;  /* 0x00000006080b7981 */ /* 0x000e24000c1e1900 */
[----:B0-----:R-:W-:-:S04]  /*2ba0*/  IMAD.WIDE R2, R11, 0x4, R2 ;  /* 0x000000040b027825 */ /* 0x001fc800078e0202 */
[----:B-1----:R-:W-:Y:S02]  /*2bb0*/  IMAD.WIDE R4, R11, 0x4, R4 ;  /* 0x000000040b047825 */ /* 0x002fe400078e0204 */
        /* <DEDUP_REMOVED lines=17> */
.L_x_83:
[----:B------:R-:W-:Y:S05]  /*2cd0*/  BSYNC.RECONVERGENT B2 ;  /* 0x0000000000027941 */ /* 0x000fea0003800200 */
.L_x_82:
[----:B------:R0:W-:Y:S01]  /*2ce0*/  STG.E desc[UR6][R6.64], R0 ;  /* 0x0000000006007986 */ /* 0x0001e2000c101906 */
[----:B------:R-:W1:Y:S03]  /*2cf0*/  LDC.64 R2, c[0x0][0x3a8] ;  /* 0x0000ea00ff027b82 */ /* 0x000e660000000a00 */
[----:B------:R-:W1:Y:S05]  /*2d00*/  LDG.E R11, desc[UR6][R8.64+0x200] ;  /* 0x00020006080b7981 */ /* 0x000e6a000c1e1900 */
[----:B------:R-:W2:Y:S01]  /*2d10*/  LDC.64 R4, c[0x0][0x3b0] ;  /* 0x0000ec00ff047b82 */ /* 0x000ea20000000a00 */
[----:B-1----:R-:W-:-:S04]  /*2d20*/  IMAD.WIDE R2, R11, 0x4, R2 ;  /* 0x000000040b027825 */ /* 0x002fc800078e0202 */
[----:B--2---:R-:W-:Y:S02]  /*2d30*/  IMAD.WIDE R4, R11, 0x4, R4 ;  /* 0x000000040b047825 */ /* 0x004fe400078e0204 */
[----:B------:R-:W2:Y:S04]  /*2d40*/  LDG.E R2, desc[UR6][R2.64] ;  /* 0x0000000602027981 */ /* 0x000ea8000c1e1900 */
[----:B------:R-:W2:Y:S01]  /*2d50*/  LDG.E R5, desc[UR6][R4.64] ;  /* 0x0000000604057981 */ /* 0x000ea2000c1e1900 */
[----:B------:R-:W-:Y:S01]  /*2d60*/  HFMA2 R10, -RZ, RZ, 1.666015625, -0.052093505859375 ;  /* 0x3eaaaaabff0a7431 */ /* 0x000fe200000001ff */
[----:B------:R-:W-:Y:S04]  /*2d70*/  BSSY.RECONVERGENT B2, `(.L_x_84) ;  /* 0x000000d000027945 */ /* 0x000fe80003800200 */
[----:B------:R-:W-:-:S04]  /*2d80*/  FFMA R13, R10, -R23, 1 ;  /* 0x3f8000000a0d7423 */ /* 0x000fc80000000817 */
        /* <DEDUP_REMOVED lines=11> */
.L_x_85:
[----:B------:R-:W-:Y:S05]  /*2e40*/  BSYNC.RECONVERGENT B2 ;  /* 0x0000000000027941 */ /* 0x000fea0003800200 */
.L_x_84:
        /* <DEDUP_REMOVED lines=8> */
[----:B------:R-:W-:Y:S01]  /*2ed0*/  MOV R10, 0x3eaaaaab ;  /* 0x3eaaaaab000a7802 */ /* 0x000fe20000000f00 */
        /* <DEDUP_REMOVED lines=13> */
.L_x_87:
[----:B------:R-:W-:Y:S05]  /*2fb0*/  BSYNC.RECONVERGENT B2 ;  /* 0x0000000000027941 */ /* 0x000fea0003800200 */
.L_x_86:
        /* <DEDUP_REMOVED lines=22> */
.L_x_89:
[----:B------:R-:W-:Y:S05]  /*3120*/  BSYNC.RECONVERGENT B2 ;  /* 0x0000000000027941 */ /* 0x000fea0003800200 */
.L_x_88:
[----:B------:R1:W-:Y:S01]  /*3130*/  STG.E desc[UR6][R6.64+0x600], R0 ;  /* 0x0006000006007986 */ /* 0x0003e2000c101906 */
[----:B------:R-:W-:-:S07]  /*3140*/  IADD3 R26, PT, PT, R26, 0x4, RZ ;  /* 0x000000041a1a7810 */ /* 0x000fce0007ffe0ff */
.L_x_81:
[----:B------:R-:W-:-:S13]  /*3150*/  ISETP.NE.AND P0, PT, RZ, UR4, PT ;  /* 0x00000004ff007c0c */ /* 0x000fda000bf05270 */
[----:B------:R-:W-:Y:S05]  /*3160*/  @!P0 EXIT ;  /* 0x000000000000894d */ /* 0x000fea0003800000 */
[----:B------:R-:W-:-:S09]  /*3170*/  UISETP.NE.AND UP0, UPT, UR4, 0x1, UPT ;  /* 0x000000010400788c */ /* 0x000fd2000bf05270 */
[----:B------:R-:W-:Y:S05]  /*3180*/  BRA.U !UP0, `(.L_x_90) ;  /* 0x0000000108c87547 */ /* 0x000fea000b800000 */
[----:B0-----:R-:W-:Y:S01]  /*3190*/  LEA R13, R26, R27, 0x7 ;  /* 0x0000001b1a0d7211 */ /* 0x001fe200078e38ff */
[----:B------:R-:W0:Y:S04]  /*31a0*/  LDC.64 R2, c[0x0][0x3a8] ;  /* 0x0000ea00ff027b82 */ /* 0x000e280000000a00 */
[----:B------:R-:W-:-:S04]  /*31b0*/  IMAD.WIDE R8, R13, 0x4, R18 ;  /* 0x000000040d087825 */ /* 0x000fc800078e0212 */
[----:B------:R-:W2:Y:S01]  /*31c0*/  LDC.64 R4, c[0x0][0x3b0] ;  /* 0x0000ec00ff047b82 */ /* 0x000ea20000000a00 */
[----:B-1----:R-:W0:Y:S02]  /*31d0*/  LDG.E R7, desc[UR6][R8.64] ;  /* 0x0000000608077981 */ /* 0x002e24000c1e1900 */
[----:B0-----:R-:W-:-:S04]  /*31e0*/  IMAD.WIDE R2, R7, 0x4, R2 ;  /* 0x0000000407027825 */ /* 0x001fc800078e0202 */
        /* <DEDUP_REMOVED lines=18> */
.L_x_92:
[----:B------:R-:W-:Y:S05]  /*3310*/  BSYNC.RECONVERGENT B2 ;  /* 0x0000000000027941 */ /* 0x000fea0003800200 */
.L_x_91:
        /* <DEDUP_REMOVED lines=22> */
.L_x_94:
[----:B------:R-:W-:Y:S05]  /*3480*/  BSYNC.RECONVERGENT B2 ;  /* 0x0000000000027941 */ /* 0x000fea0003800200 */
.L_x_93:
[----:B------:R2:W-:Y:S01]  /*3490*/  STG.E desc[UR6][R6.64+0x200], R0 ;  /* 0x0002000006007986 */ /* 0x0005e2000c101906 */
[----:B------:R-:W-:-:S07]  /*34a0*/  IADD3 R26, PT, PT, R26, 0x2, RZ ;  /* 0x000000021a1a7810 */ /* 0x000fce0007ffe0ff */
.L_x_90:
[----:B-12---:R-:W1:Y:S02]  /*34b0*/  LDC R0, c[0x0][0x388] ;  /* 0x0000e200ff007b82 */ /* 0x006e640000000800 */
[----:B-1----:R-:W-:-:S04]  /*34c0*/  LOP3.LUT R0, R0, 0x1, RZ, 0xc0, !PT ;  /* 0x0000000100007812 */ /* 0x002fc800078ec0ff */
[----:B------:R-:W-:-:S13]  /*34d0*/  ISETP.NE.U32.AND P0, PT, R0, 0x1, PT ;  /* 0x000000010000780c */ /* 0x000fda0003f05070 */
[----:B------:R-:W-:Y:S05]  /*34e0*/  @P0 EXIT ;  /* 0x000000000000094d */ /* 0x000fea0003800000 */
[----:B0-----:R-:W-:Y:S01]  /*34f0*/  LEA R27, R26, R27, 0x7 ;  /* 0x0000001b1a1b7211 */ /* 0x001fe200078e38ff */
[----:B------:R-:W0:Y:S04]  /*3500*/  LDC.64 R2, c[0x0][0x3a8] ;  /* 0x0000ea00ff027b82 */ /* 0x000e280000000a00 */
[----:B------:R-:W-:-:S04]  /*3510*/  IMAD.WIDE R18, R27, 0x4, R18 ;  /* 0x000000041b127825 */ /* 0x000fc800078e0212 */
[----:B------:R-:W1:Y:S02]  /*3520*/  LDC.64 R4, c[0x0][0x3b0] ;  /* 0x0000ec00ff047b82 */ /* 0x000e640000000a00 */
        /* <DEDUP_REMOVED lines=20> */
.L_x_96:
[----:B------:R-:W-:Y:S05]  /*3670*/  BSYNC.RECONVERGENT B2 ;  /* 0x0000000000027941 */ /* 0x000fea0003800200 */
.L_x_95:
[----:B------:R-:W-:Y:S01]  /*3680*/  STG.E desc[UR6][R16.64], R0 ;  /* 0x0000000010007986 */ /* 0x000fe2000c101906 */
[----:B------:R-:W-:Y:S05]  /*3690*/  EXIT ;  /* 0x000000000000794d */ /* 0x000fea0003800000 */
        .weak           $__internal_0_$__cuda_sm3x_div_rn_noftz_f32_slowpath
        .type           $__internal_0_$__cuda_sm3x_div_rn_noftz_f32_slowpath,@function
        .size           $__internal_0_$__cuda_sm3x_div_rn_noftz_f32_slowpath,(.L_x_219 - $__internal_0_$__cuda_sm3x_div_rn_noftz_f32_slowpath)
$__internal_0_$__cuda_sm3x_div_rn_noftz_f32_slowpath:
[----:B------:R-:W-:Y:S01]  /*36a0*/  SHF.R.U32.HI R21, RZ, 0x17, R23 ;  /* 0x00000017ff157819 */ /* 0x000fe20000011617 */
[----:B------:R-:W-:Y:S01]  /*36b0*/  BSSY.RECONVERGENT B0, `(.L_x_97) ;  /* 0x0000066000007945 */ /* 0x000fe20003800200 */
[----:B------:R-:W-:Y:S01]  /*36c0*/  SHF.R.U32.HI R4, RZ, 0x17, R0 ;  /* 0x00000017ff047819 */ /* 0x000fe20000011600 */
[----:B------:R-:W-:Y:S01]  /*36d0*/  HFMA2 R20, -RZ, RZ, 2.125, 0 ;  /* 0x40400000ff147431 */ /* 0x000fe200000001ff */
[----:B------:R-:W-:Y:S02]  /*36e0*/  LOP3.LUT R21, R21, 0xff, RZ, 0xc0, !PT ;  /* 0x000000ff15157812 */ /* 0x000fe400078ec0ff */
[----:B------:R-:W-:Y:S02]  /*36f0*/  LOP3.LUT R4, R4, 0xff, RZ, 0xc0, !PT ;  /* 0x000000ff04047812 */ /* 0x000fe400078ec0ff */
[----:B------:R-:W-:-:S04]  /*3700*/  IADD3 R3, PT, PT, R21, -0x1, RZ ;  /* 0xffffffff15037810 */ /* 0x000fc80007ffe0ff */
[----:B------:R-:W-:Y:S02]  /*3710*/  ISETP.GT.U32.AND P0, PT, R3, 0xfd, PT ;  /* 0x000000fd0300780c */ /* 0x000fe40003f04070 */
[----:B------:R-:W-:-:S04]  /*3720*/  IADD3 R3, PT, PT, R4, -0x1, RZ ;  /* 0xffffffff04037810 */ /* 0x000fc80007ffe0ff */
[----:B------:R-:W-:-:S13]  /*3730*/  ISETP.GT.U32.OR P0, PT, R3, 0xfd, P0 ;  /* 0x000000fd0300780c */ /* 0x000fda0000704470 */
[----:B------:R-:W-:Y:S01]  /*3740*/  @!P0 MOV R3, RZ ;  /* 0x000000ff00038202 */ /* 0x000fe20000000f00 */
[----:B------:R-:W-:Y:S06]  /*3750*/  @!P0 BRA `(.L_x_98) ;  /* 0x0000000000688947 */ /* 0x000fec0003800000 */
[----:B------:R-:W-:Y:S02]  /*3760*/  MOV R5, 0x40400000 ;  /* 0x4040000000057802 */ /* 0x000fe40000000f00 */
[----:B------:R-:W-:Y:S02]  /*3770*/  FSETP.GTU.FTZ.AND P0, PT, |R0|, +INF , PT ;  /* 0x7f8000000000780b */ /* 0x000fe40003f1c200 */
[----:B------:R-:W-:-:S04]  /*3780*/  FSETP.GTU.FTZ.AND P1, PT, |R5|, +INF , PT ;  /* 0x7f8000000500780b */ /* 0x000fc80003f3c200 */
[----:B------:R-:W-:-:S13]  /*3790*/  PLOP3.LUT P0, PT, P0, P1, PT, 0xf8, 0x8f ;  /* 0x00000000008f781c */ /* 0x000fda0000703f70 */
[----:B------:R-:W-:Y:S05]  /*37a0*/  @P0 BRA `(.L_x_99) ;  /* 0x0000000400540947 */ /* 0x000fea0003800000 */
[----:B------:R-:W-:-:S13]  /*37b0*/  LOP3.LUT P0, RZ, R20, 0x7fffffff, R0, 0xc8, !PT ;  /* 0x7fffffff14ff7812 */ /* 0x000fda000780c800 */
[----:B------:R-:W-:Y:S05]  /*37c0*/  @!P0 BRA `(.L_x_100) ;  /* 0x0000000400448947 */ /* 0x000fea0003800000 */
[C---:B------:R-:W-:Y:S02]  /*37d0*/  FSETP.NEU.FTZ.AND P2, PT, |R0|.reuse, +INF , PT ;  /* 0x7f8000000000780b */ /* 0x040fe40003f5d200 */
[----:B------:R-:W-:Y:S02]  /*37e0*/  FSETP.NEU.FTZ.AND P1, PT, |R5|, +INF , PT ;  /* 0x7f8000000500780b */ /* 0x000fe40003f3d200 */
[----:B------:R-:W-:-:S11]  /*37f0*/  FSETP.NEU.FTZ.AND P0, PT, |R0|, +INF , PT ;  /* 0x7f8000000000780b */ /* 0x000fd60003f1d200 */
[----:B------:R-:W-:Y:S05]  /*3800*/  @!P1 BRA !P2, `(.L_x_100) ;  /* 0x0000000400349947 */ /* 0x000fea0005000000 */
[----:B------:R-:W-:-:S04]  /*3810*/  LOP3.LUT P2, RZ, R0, 0x7fffffff, RZ, 0xc0, !PT ;  /* 0x7fffffff00ff7812 */ /* 0x000fc8000784c0ff */
[----:B------:R-:W-:-:S13]  /*3820*/  PLOP3.LUT P1, PT, P1, P2, PT, 0x2f, 0xf2 ;  /* 0x0000000000f2781c */ /* 0x000fda0000f24577 */
[----:B------:R-:W-:Y:S05]  /*3830*/  @P1 BRA `(.L_x_101) ;  /* 0x0000000400201947 */ /* 0x000fea0003800000 */
[----:B------:R-:W-:-:S04]  /*3840*/  LOP3.LUT P1, RZ, R20, 0x7fffffff, RZ, 0xc0, !PT ;  /* 0x7fffffff14ff7812 */ /* 0x000fc8000782c0ff */
[----:B------:R-:W-:-:S13]  /*3850*/  PLOP3.LUT P0, PT, P0, P1, PT, 0x2f, 0xf2 ;  /* 0x0000000000f2781c */ /* 0x000fda0000702577 */
[----:B------:R-:W-:Y:S05]  /*3860*/  @P0 BRA `(.L_x_102) ;  /* 0x0000000400080947 */ /* 0x000fea0003800000 */
[----:B------:R-:W-:-:S04]  /*3870*/  IADD3 R3, PT, PT, R4, -0x1, RZ ;  /* 0xffffffff04037810 */ /* 0x000fc80007ffe0ff */
[----:B------:R-:W-:Y:S02]  /*3880*/  ISETP.GE.AND P0, PT, R3, RZ, PT ;  /* 0x000000ff0300720c */ /* 0x000fe40003f06270 */
[----:B------:R-:W-:-:S04]  /*3890*/  IADD3 R3, PT, PT, R21, -0x1, RZ ;  /* 0xffffffff15037810 */ /* 0x000fc80007ffe0ff */
[----:B------:R-:W-:-:S07]  /*38a0*/  ISETP.GE.AND P1, PT, R3, RZ, PT ;  /* 0x000000ff0300720c */ /* 0x000fce0003f26270 */
[----:B------:R-:W-:Y:S01]  /*38b0*/  @P0 MOV R3, RZ ;  /* 0x000000ff00030202 */ /* 0x000fe20000000f00 */
[----:B------:R-:W-:Y:S01]  /*38c0*/  @!P0 FFMA R0, R0, 1.84467440737095516160e+19, RZ ;  /* 0x5f80000000008823 */ /* 0x000fe200000000ff */
[----:B------:R-:W-:-:S04]  /*38d0*/  @!P0 MOV R3, 0xffffffc0 ;  /* 0xffffffc000038802 */ /* 0x000fc80000000f00 */
[----:B------:R-:W-:Y:S01]  /*38e0*/  @!P1 FFMA R20, R5, 1.84467440737095516160e+19, RZ ;  /* 0x5f80000005149823 */ /* 0x000fe200000000ff */
[----:B------:R-:W-:-:S07]  /*38f0*/  @!P1 IADD3 R3, PT, PT, R3, 0x40, RZ ;  /* 0x0000004003039810 */ /* 0x000fce0007ffe0ff */
.L_x_98:
[----:B------:R-:W-:Y:S01]  /*3900*/  IADD3 R4, PT, PT, R4, -0x7f, RZ ;  /* 0xffffff8104047810 */ /* 0x000fe20007ffe0ff */
[----:B------:R-:W-:Y:S01]  /*3910*/  BSSY.RECONVERGENT B1, `(.L_x_103) ;  /* 0x0000036000017945 */ /* 0x000fe20003800200 */
[----:B------:R-:W-:-:S03]  /*3920*/  LEA R5, R21, 0xc0800000, 0x17 ;  /* 0xc080000015057811 */ /* 0x000fc600078eb8ff */
[C---:B------:R-:W-:Y:S01]  /*3930*/  IMAD R0, R4.reuse, -0x800000, R0 ;  /* 0xff80000004007824 */ /* 0x040fe200078e0200 */
[----:B------:R-:W-:Y:S02]  /*3940*/  IADD3 R4, PT, PT, R4, 0x7f, -R21 ;  /* 0x0000007f04047810 */ /* 0x000fe40007ffe815 */
[----:B------:R-:W-:Y:S02]  /*3950*/  IADD3 R20, PT, PT, -R5, R20, RZ ;  /* 0x0000001405147210 */ /* 0x000fe40007ffe1ff */
[----:B------:R-:W-:Y:S02]  /*3960*/  IADD3 R3, PT, PT, R4, R3, RZ ;  /* 0x0000000304037210 */ /* 0x000fe40007ffe0ff */
[----:B------:R0:W1:Y:S02]  /*3970*/  MUFU.RCP R4, R20 ;  /* 0x0000001400047308 */ /* 0x0000640000001000 */
[----:B0-----:R-:W-:-:S04]  /*3980*/  FADD.FTZ R20, -R20, -RZ ;  /* 0x800000ff14147221 */ /* 0x001fc80000010100 */
[----:B-1----:R-:W-:-:S04]  /*3990*/  FFMA R5, R4, R20, 1 ;  /* 0x3f80000004057423 */ /* 0x002fc80000000014 */
[----:B------:R-:W-:-:S04]  /*39a0*/  FFMA R4, R4, R5, R4 ;  /* 0x0000000504047223 */ /* 0x000fc80000000004 */
[----:B------:R-:W-:-:S04]  /*39b0*/  FFMA R5, R0, R4, RZ ;  /* 0x0000000400057223 */ /* 0x000fc800000000ff */
[----:B------:R-:W-:-:S04]  /*39c0*/  FFMA R21, R20, R5, R0 ;  /* 0x0000000514157223 */ /* 0x000fc80000000000 */
[----:B------:R-:W-:-:S04]  /*39d0*/  FFMA R5, R4, R21, R5 ;  /* 0x0000001504057223 */ /* 0x000fc80000000005 */
[----:B------:R-:W-:-:S04]  /*39e0*/  FFMA R20, R20, R5, R0 ;  /* 0x0000000514147223 */ /* 0x000fc80000000000 */
[----:B------:R-:W-:-:S05]  /*39f0*/  FFMA R0, R4, R20, R5 ;  /* 0x0000001404007223 */ /* 0x000fca0000000005 */
[----:B------:R-:W-:-:S04]  /*3a00*/  SHF.R.U32.HI R21, RZ, 0x17, R0 ;  /* 0x00000017ff157819 */ /* 0x000fc80000011600 */
[----:B------:R-:W-:-:S04]  /*3a10*/  LOP3.LUT R21, R21, 0xff, RZ, 0xc0, !PT ;  /* 0x000000ff15157812 */ /* 0x000fc800078ec0ff */
[----:B------:R-:W-:-:S04]  /*3a20*/  IADD3 R21, PT, PT, R21, R3, RZ ;  /* 0x0000000315157210 */ /* 0x000fc80007ffe0ff */
[----:B------:R-:W-:-:S04]  /*3a30*/  IADD3 R22, PT, PT, R21, -0x1, RZ ;  /* 0xffffffff15167810 */ /* 0x000fc80007ffe0ff */
[----:B------:R-:W-:-:S13]  /*3a40*/  ISETP.GE.U32.AND P0, PT, R22, 0xfe, PT ;  /* 0x000000fe1600780c */ /* 0x000fda0003f06070 */
[----:B------:R-:W-:Y:S05]  /*3a50*/  @!P0 BRA `(.L_x_104) ;  /* 0x0000000000808947 */ /* 0x000fea0003800000 */
[----:B------:R-:W-:-:S13]  /*3a60*/  ISETP.GT.AND P0, PT, R21, 0xfe, PT ;  /* 0x000000fe1500780c */ /* 0x000fda0003f04270 */
[----:B------:R-:W-:Y:S05]  /*3a70*/  @P0 BRA `(.L_x_105) ;  /* 0x00000000006c0947 */ /* 0x000fea0003800000 */
[----:B------:R-:W-:-:S13]  /*3a80*/  ISETP.GE.AND P0, PT, R21, 0x1, PT ;  /* 0x000000011500780c */ /* 0x000fda0003f06270 */
[----:B------:R-:W-:Y:S05]  /*3a90*/  @P0 BRA `(.L_x_106) ;  /* 0x0000000000740947 */ /* 0x000fea0003800000 */
[----:B------:R-:W-:Y:S02]  /*3aa0*/  ISETP.GE.AND P0, PT, R21, -0x18, PT ;  /* 0xffffffe81500780c */ /* 0x000fe40003f06270 */
[----:B------:R-:W-:-:S11]  /*3ab0*/  LOP3.LUT R0, R0, 0x80000000, RZ, 0xc0, !PT ;  /* 0x8000000000007812 */ /* 0x000fd600078ec0ff */
[----:B------:R-:W-:Y:S05]  /*3ac0*/  @!P0 BRA `(.L_x_106) ;  /* 0x0000000000688947 */ /* 0x000fea0003800000 */
[CCC-:B------:R-:W-:Y:S01]  /*3ad0*/  FFMA.RP R22, R4.reuse, R20.reuse, R5.reuse ;  /* 0x0000001404167223 */ /* 0x1c0fe20000008005 */
[CCC-:B------:R-:W-:Y:S01]  /*3ae0*/  FFMA.RM R3, R4.reuse, R20.reuse, R5.reuse ;  /* 0x0000001404037223 */ /* 0x1c0fe20000004005 */
[----:B------:R-:W-:Y:S01]  /*3af0*/  FFMA.RZ R4, R4, R20, R5 ;  /* 0x0000001404047223 */ /* 0x000fe2000000c005 */
[C---:B------:R-:W-:Y:S02]  /*3b00*/  ISETP.NE.AND P2, PT, R21.reuse, RZ, PT ;  /* 0x000000ff1500720c */ /* 0x040fe40003f45270 */
[C---:B------:R-:W-:Y:S02]  /*3b10*/  ISETP.NE.AND P1, PT, R21.reuse, RZ, PT ;  /* 0x000000ff1500720c */ /* 0x040fe40003f25270 */
[----:B------:R-:W-:Y:S02]  /*3b20*/  FSETP.NEU.FTZ.AND P0, PT, R22, R3, PT ;  /* 0x000000031600720b */ /* 0x000fe40003f1d000 */
[----:B------:R-:W-:Y:S02]  /*3b30*/  LOP3.LUT R3, R4, 0x7fffff, RZ, 0xc0, !PT ;  /* 0x007fffff04037812 */ /* 0x000fe400078ec0ff */
[----:B------:R-:W-:-:S02]  /*3b40*/  IADD3 R4, PT, PT, R21, 0x20, RZ ;  /* 0x0000002015047810 */ /* 0x000fc40007ffe0ff */
[----:B------:R-:W-:Y:S02]  /*3b50*/  LOP3.LUT R3, R3, 0x800000, RZ, 0xfc, !PT ;  /* 0x0080000003037812 */ /* 0x000fe400078efcff */
[----:B------:R-:W-:Y:S02]  /*3b60*/  IADD3 R21, PT, PT, -R21, RZ, RZ ;  /* 0x000000ff15157210 */ /* 0x000fe40007ffe1ff */
[----:B------:R-:W-:Y:S02]  /*3b70*/  SHF.L.U32 R4, R3, R4, RZ ;  /* 0x0000000403047219 */ /* 0x000fe400000006ff */
[----:B------:R-:W-:Y:S02]  /*3b80*/  SEL R21, R21, RZ, P2 ;  /* 0x000000ff15157207 */ /* 0x000fe40001000000 */
[----:B------:R-:W-:Y:S02]  /*3b90*/  ISETP.NE.AND P1, PT, R4, RZ, P1 ;  /* 0x000000ff0400720c */ /* 0x000fe40000f25270 */
[----:B------:R-:W-:-:S02]  /*3ba0*/  SHF.R.U32.HI R3, RZ, R21, R3 ;  /* 0x00000015ff037219 */ /* 0x000fc40000011603 */
[----:B------:R-:W-:Y:S02]  /*3bb0*/  PLOP3.LUT P0, PT, P0, P1, PT, 0xf8, 0x8f ;  /* 0x00000000008f781c */ /* 0x000fe40000703f70 */
[----:B------:R-:W-:Y:S02]  /*3bc0*/  SHF.R.U32.HI R4, RZ, 0x1, R3 ;  /* 0x00000001ff047819 */ /* 0x000fe40000011603 */
[----:B------:R-:W-:-:S04]  /*3bd0*/  SEL R5, RZ, 0x1, !P0 ;  /* 0x00000001ff057807 */ /* 0x000fc80004000000 */
[----:B------:R-:W-:-:S04]  /*3be0*/  LOP3.LUT R5, R5, 0x1, R4, 0xf8, !PT ;  /* 0x0000000105057812 */ /* 0x000fc800078ef804 */
[----:B------:R-:W-:-:S04]  /*3bf0*/  LOP3.LUT R5, R5, R3, RZ, 0xc0, !PT ;  /* 0x0000000305057212 */ /* 0x000fc800078ec0ff */
[----:B------:R-:W-:-:S04]  /*3c00*/  IADD3 R5, PT, PT, R4, R5, RZ ;  /* 0x0000000504057210 */ /* 0x000fc80007ffe0ff */
[----:B------:R-:W-:Y:S01]  /*3c10*/  LOP3.LUT R0, R5, R0, RZ, 0xfc, !PT ;  /* 0x0000000005007212 */ /* 0x000fe200078efcff */
[----:B------:R-:W-:Y:S06]  /*3c20*/  BRA `(.L_x_106) ;  /* 0x0000000000107947 */ /* 0x000fec0003800000 */
.L_x_105:
[----:B------:R-:W-:-:S04]  /*3c30*/  LOP3.LUT R0, R0, 0x80000000, RZ, 0xc0, !PT ;  /* 0x8000000000007812 */ /* 0x000fc800078ec0ff */
[----:B------:R-:W-:Y:S01]  /*3c40*/  LOP3.LUT R0, R0, 0x7f800000, RZ, 0xfc, !PT ;  /* 0x7f80000000007812 */ /* 0x000fe200078efcff */
[----:B------:R-:W-:Y:S06]  /*3c50*/  BRA `(.L_x_106) ;  /* 0x0000000000047947 */ /* 0x000fec0003800000 */
.L_x_104:
[----:B------:R-:W-:-:S07]  /*3c60*/  LEA R0, R3, R0, 0x17 ;  /* 0x0000000003007211 */ /* 0x000fce00078eb8ff */
.L_x_106:
[----:B------:R-:W-:Y:S05]  /*3c70*/  BSYNC.RECONVERGENT B1 ;  /* 0x0000000000017941 */ /* 0x000fea0003800200 */
.L_x_103:
[----:B------:R-:W-:Y:S05]  /*3c80*/  BRA `(.L_x_107) ;  /* 0x0000000000207947 */ /* 0x000fea0003800000 */
.L_x_102:
[----:B------:R-:W-:-:S04]  /*3c90*/  LOP3.LUT R0, R20, 0x80000000, R0, 0x48, !PT ;  /* 0x8000000014007812 */ /* 0x000fc800078e4800 */
[----:B------:R-:W-:Y:S01]  /*3ca0*/  LOP3.LUT R0, R0, 0x7f800000, RZ, 0xfc, !PT ;  /* 0x7f80000000007812 */ /* 0x000fe200078efcff */
[----:B------:R-:W-:Y:S06]  /*3cb0*/  BRA `(.L_x_107) ;  /* 0x0000000000147947 */ /* 0x000fec0003800000 */
.L_x_101:
[----:B------:R-:W-:Y:S01]  /*3cc0*/  LOP3.LUT R0, R20, 0x80000000, R0, 0x48, !PT ;  /* 0x8000000014007812 */ /* 0x000fe200078e4800 */
[----:B------:R-:W-:Y:S06]  /*3cd0*/  BRA `(.L_x_107) ;  /* 0x00000000000c7947 */ /* 0x000fec0003800000 */
.L_x_100:
[----:B------:R-:W0:Y:S01]  /*3ce0*/  MUFU.RSQ R0, -QNAN ;  /* 0xffc0000000007908 */ /* 0x000e220000001400 */
[----:B------:R-:W-:Y:S05]  /*3cf0*/  BRA `(.L_x_107) ;  /* 0x0000000000047947 */ /* 0x000fea0003800000 */
.L_x_99:
[----:B------:R-:W-:-:S07]  /*3d00*/  FADD.FTZ R0, R0, R5 ;  /* 0x0000000500007221 */ /* 0x000fce0000010000 */
.L_x_107:
[----:B------:R-:W-:Y:S05]  /*3d10*/  BSYNC.RECONVERGENT B0 ;  /* 0x0000000000007941 */ /* 0x000fea0003800200 */
.L_x_97:
[----:B------:R-:W-:-:S04]  /*3d20*/  HFMA2 R3, -RZ, RZ, 0, 0 ;  /* 0x00000000ff037431 */ /* 0x000fc800000001ff */
[----:B0-----:R-:W-:Y:S05]  /*3d30*/  RET.REL.NODEC R2 `(_ZN3cub18CUB_300001_SM_10006detail9transform16transform_kernelINS2_10policy_hubILb1EN4cuda3std3__45tupleIJN6thrust24THRUST_300001_SM_1000_NS20permutation_iteratorINSA_12zip_iteratorINS8_IJNSA_6detail15normal_iteratorINSA_10device_ptrIfEEEESH_EEEEENSE_INSF_IiEEEEEEEEEE10policy1000ElNS7_10__identityENSA_25transform_output_iteratorI7FunctorSH_EEJSM_EEEvT0_iT1_T2_DpNS2_10kernel_argIT3_EE) ;  /* 0xffffffc002b07950 */ /* 0x001fea0003c3ffff */
.L_x_108:
[----:B------:R-:W-:-:S00]  /*3d40*/  BRA `(.L_x_108) ;  /* 0xfffffffc00fc7947 */ /* 0x000fc0000383ffff */
[----:B------:R-:W-:-:S00]  /*3d50*/  NOP ;  /* 0x0000000000007918 */ /* 0x000fc00000000000 */
        /* <DEDUP_REMOVED lines=10> */
.L_x_219:


//--------------------- .text._ZN3cub18CUB_300001_SM_10006detail9transform16transform_kernelINS2_10policy_hubILb1EN4cuda3std3__45tupleIJN6thrust24THRUST_300001_SM_1000_NS20permutation_iteratorINSA_12zip_iteratorINS8_IJNSA_6detail15normal_iteratorINSA_10device_ptrIfEEEESH_EEEEENSE_INSF_IiEEEEEEEEEE10policy1000EiNS7_10__identityENSA_25transform_output_iteratorI7FunctorSH_EEJSM_EEEvT0_iT1_T2_DpNS2_10kernel_argIT3_EE --------------------------
	.section	.text._ZN3cub18CUB_300001_SM_10006detail9transform16transform_kernelINS2_10policy_hubILb1EN4cuda3std3__45tupleIJN6thrust24THRUST_300001_SM_1000_NS20permutation_iteratorINSA_12zip_iteratorINS8_IJNSA_6detail15normal_iteratorINSA_10device_ptrIfEEEESH_EEEEENSE_INSF_IiEEEEEEEEEE10policy1000EiNS7_10__identityENSA_25transform_output_iteratorI7FunctorSH_EEJSM_EEEvT0_iT1_T2_DpNS2_10kernel_argIT3_EE,"ax",@progbits
	.align	128
        .global         _ZN3cub18CUB_300001_SM_10006detail9transform16transform_kernelINS2_10policy_hubILb1EN4cuda3std3__45tupleIJN6thrust24THRUST_300001_SM_1000_NS20permutation_iteratorINSA_12zip_iteratorINS8_IJNSA_6detail15normal_iteratorINSA_10device_ptrIfEEEESH_EEEEENSE_INSF_IiEEEEEEEEEE10policy1000EiNS7_10__identityENSA_25transform_output_iteratorI7FunctorSH_EEJSM_EEEvT0_iT1_T2_DpNS2_10kernel_argIT3_EE
        .type           _ZN3cub18CUB_300001_SM_10006detail9transform16transform_kernelINS2_10policy_hubILb1EN4cuda3std3__45tupleIJN6thrust24THRUST_300001_SM_1000_NS20permutation_iteratorINSA_12zip_iteratorINS8_IJNSA_6detail15normal_iteratorINSA_10device_ptrIfEEEESH_EEEEENSE_INSF_IiEEEEEEEEEE10policy1000EiNS7_10__identityENSA_25transform_output_iteratorI7FunctorSH_EEJSM_EEEvT0_iT1_T2_DpNS2_10kernel_argIT3_EE,@function
        .size           _ZN3cub18CUB_300001_SM_10006detail9transform16transform_kernelINS2_10policy_hubILb1EN4cuda3std3__45tupleIJN6thrust24THRUST_300001_SM_1000_NS20permutation_iteratorINSA_12zip_iteratorINS8_IJNSA_6detail15normal_iteratorINSA_10device_ptrIfEEEESH_EEEEENSE_INSF_IiEEEEEEEEEE10policy1000EiNS7_10__identityENSA_25transform_output_iteratorI7FunctorSH_EEJSM_EEEvT0_iT1_T2_DpNS2_10kernel_argIT3_EE,(.L_x_220 - _ZN3cub18CUB_300001_SM_10006detail9transform16transform_kernelINS2_10policy_hubILb1EN4cuda3std3__45tupleIJN6thrust24THRUST_300001_SM_1000_NS20permutation_iteratorINSA_12zip_iteratorINS8_IJNSA_6detail15normal_iteratorINSA_10device_ptrIfEEEESH_EEEEENSE_INSF_IiEEEEEEEEEE10policy1000EiNS7_10__identityENSA_25transform_output_iteratorI7FunctorSH_EEJSM_EEEvT0_iT1_T2_DpNS2_10kernel_argIT3_EE)
        .other          _ZN3cub18CUB_300001_SM_10006detail9transform16transform_kernelINS2_10policy_hubILb1EN4cuda3std3__45tupleIJN6thrust24THRUST_300001_SM_1000_NS20permutation_iteratorINSA_12zip_iteratorINS8_IJNSA_6detail15normal_iteratorINSA_10device_ptrIfEEEESH_EEEEENSE_INSF_IiEEEEEEEEEE10policy1000EiNS7_10__identityENSA_25transform_output_iteratorI7FunctorSH_EEJSM_EEEvT0_iT1_T2_DpNS2_10kernel_argIT3_EE,@"STO_CUDA_ENTRY STV_DEFAULT"
_ZN3cub18CUB_300001_SM_10006detail9transform16transform_kernelINS2_10policy_hubILb1EN4cuda3std3__45tupleIJN6thrust24THRUST_300001_SM_1000_NS20permutation_iteratorINSA_12zip_iteratorINS8_IJNSA_6detail15normal_iteratorINSA_10device_ptrIfEEEESH_EEEEENSE_INSF_IiEEEEEEEEEE10policy1000EiNS7_10__identityENSA_25transform_output_iteratorI7FunctorSH_EEJSM_EEEvT0_iT1_T2_DpNS2_10kernel_argIT3_EE:
.text._ZN3cub18CUB_300001_SM_10006detail9transform16transform_kernelINS2_10policy_hubILb1EN4cuda3std3__45tupleIJN6thrust24THRUST_300001_SM_1000_NS20permutation_iteratorINSA_12zip_iteratorINS8_IJNSA_6detail15normal_iteratorINSA_10device_ptrIfEEEESH_EEEEENSE_INSF_IiEEEEEEEEEE10policy1000EiNS7_10__identityENSA_25transform_output_iteratorI7FunctorSH_EEJSM_EEEvT0_iT1_T2_DpNS2_10kernel_argIT3_EE:
[----:B------:R-:W-:Y:S08]  /*0000*/  LDC R1, c[0x0][0x37c] ;  /* 0x0000df00ff017b82 */ /* 0x000ff00000000800 */
[----:B------:R-:W0:Y:S01]  /*0010*/  LDC.64 R2, c[0x0][0x380] ;  /* 0x0000e000ff027b82 */ /* 0x000e220000000a00 */
[----:B------:R-:W1:Y:S01]  /*0020*/  LDCU.64 UR8, c[0x0][0x3a0] ;  /* 0x00007400ff0877ac */ /* 0x000e620008000a00 */
[----:B------:R-:W-:Y:S01]  /*0030*/  HFMA2 R23, -RZ, RZ, 2.125, 0 ;  /* 0x40400000ff177431 */ /* 0x000fe200000001ff */
[----:B------:R-:W2:Y:S05]  /*0040*/  LDCU.64 UR10, c[0x0][0x390] ;  /* 0x00007200ff0a77ac */ /* 0x000eaa0008000a00 */
[----:B------:R-:W3:Y:S01]  /*0050*/  S2UR UR4, SR_CTAID.X ;  /* 0x00000000000479c3 */ /* 0x000ee20000002500 */
[----:B------:R-:W4:Y:S01]  /*0060*/  LDCU.64 UR6, c[0x0][0x358] ;  /* 0x00006b00ff0677ac */ /* 0x000f220008000a00 */
[----:B0-----:R-:W-:-:S05]  /*0070*/  SHF.L.U32 R10, R3, 0x7, RZ ;  /* 0x00000007030a7819 */ /* 0x001fca00000006ff */
[----:B---3--:R-:W-:-:S04]  /*0080*/  IMAD R5, R10, UR4, RZ ;  /* 0x000000040a057c24 */ /* 0x008fc8000f8e02ff */
[C---:B------:R-:W-:Y:S01]  /*0090*/  IMAD.WIDE R24, R5.reuse, 0x4, RZ ;  /* 0x0000000405187825 */ /* 0x040fe200078e02ff */
[----:B------:R-:W-:-:S04]  /*00a0*/  IADD3 R5, PT, PT, -R5, R2, RZ ;  /* 0x0000000205057210 */ /* 0x000fc80007ffe1ff */
[-C--:B------:R-:W-:Y:S02]  /*00b0*/  ISETP.GT.AND P0, PT, R10, R5.reuse, PT ;  /* 0x000000050a00720c */ /* 0x080fe40003f04270 */
[C---:B-1----:R-:W-:Y:S02]  /*00c0*/  IADD3 R18, P1, PT, R24.reuse, UR8, RZ ;  /* 0x0000000818127c10 */ /* 0x042fe4000ff3e0ff */
[----:B--2---:R-:W-:Y:S02]  /*00d0*/  IADD3 R16, P2, PT, R24, UR10, RZ ;  /* 0x0000000a18107c10 */ /* 0x004fe4000ff5e0ff */
[C---:B------:R-:W-:Y:S02]  /*00e0*/  IADD3.X R19, PT, PT, R25.reuse, UR9, RZ, P1, !PT ;  /* 0x0000000919137c10 */ /* 0x040fe40008ffe4ff */
[----:B------:R-:W-:Y:S02]  /*00f0*/  IADD3.X R17, PT, PT, R25, UR11, RZ, P2, !PT ;  /* 0x0000000b19117c10 */ /* 0x000fe400097fe4ff */
[----:B------:R-:W-:-:S03]  /*0100*/  VIMNMX R10, PT, PT, R10, R5, PT ;  /* 0x000000050a0a7248 */ /* 0x000fc60003fe0100 */
[----:B----4-:R-:W-:Y:S05]  /*0110*/  @P0 BRA `(.L_x_109) ;  /* 0x0000001800340947 */ /* 0x010fea0003800000 */
        /* <DEDUP_REMOVED lines=14> */
.L_x_127:
[----:B0-----:R-:W-:Y:S01]  /*0200*/  IADD3 R10, P0, PT, R6, UR4, RZ ;  /* 0x00000004060a7c10 */ /* 0x001fe2000ff1e0ff */
[----:B------:R-:W0:Y:S03]  /*0210*/  LDC.64 R4, c[0x0][0x3b0] ;  /* 0x0000ec00ff047b82 */ /* 0x000e260000000a00 */
[----:B------:R-:W-:Y:S01]  /*0220*/  IADD3.X R11, PT, PT, R7, UR5, RZ, P0, !PT ;  /* 0x00000005070b7c10 */ /* 0x000fe200087fe4ff */
[----:B------:R-:W-:-:S04]  /*0230*/  HFMA2 R15, -RZ, RZ, 1.666015625, -0.052093505859375 ;  /* 0x3eaaaaabff0f7431 */ /* 0x000fc800000001ff */
[----:B------:R-:W3:Y:S01]  /*0240*/  LDC R26, c[0x0][0x384] ;  /* 0x0000e100ff1a7b82 */ /* 0x000ee20000000800 */
[----:B------:R-:W1:Y:S02]  /*0250*/  LDG.E R11, desc[UR6][R10.64] ;  /* 0x000000060a0b7981 */ /* 0x000e64000c1e1900 */
[----:B-1----:R-:W-:-:S04]  /*0260*/  IMAD.WIDE R2, R11, 0x4, R28 ;  /* 0x000000040b027825 */ /* 0x002fc800078e021c */
[----:B0-----:R-:W-:Y:S02]  /*0270*/  IMAD.WIDE R4, R11, 0x4, R4 ;  /* 0x000000040b047825 */ /* 0x001fe400078e0204 */
[----:B------:R-:W4:Y:S04]  /*0280*/  LDG.E R2, desc[UR6][R2.64] ;  /* 0x0000000602027981 */ /* 0x000f28000c1e1900 */
[----:B------:R-:W4:Y:S01]  /*0290*/  LDG.E R5, desc[UR6][R4.64] ;  /* 0x0000000604057981 */ /* 0x000f22000c1e1900 */
[----:B------:R-:W-:Y:S01]  /*02a0*/  FFMA R0, R15, -R23, 1 ;  /* 0x3f8000000f007423 */ /* 0x000fe20000000817 */
[----:B--2---:R-:W-:Y:S01]  /*02b0*/  IADD3 R14, P1, PT, R6, UR8, RZ ;  /* 0x00000008060e7c10 */ /* 0x004fe2000ff3e0ff */
[----:B------:R-:W-:Y:S01]  /*02c0*/  BSSY.RECONVERGENT B2, `(.L_x_111) ;  /* 0x000000f000027945 */ /* 0x000fe20003800200 */
[----:B---3--:R-:W-:Y:S01]  /*02d0*/  LOP3.LUT R26, R26, 0x7ffffff8, RZ, 0xc0, !PT ;  /* 0x7ffffff81a1a7812 */ /* 0x008fe200078ec0ff */
[----:B------:R-:W-:Y:S01]  /*02e0*/  FFMA R15, R0, R15, 0.3333333432674407959 ;  /* 0x3eaaaaab000f7423 */ /* 0x000fe2000000000f */
[----:B----4-:R-:W-:-:S04]  /*02f0*/  FMUL R13, R2, R5 ;  /* 0x00000005020d7220 */ /* 0x010fc80000400000 */
[----:B------:R-:W-:Y:S01]  /*0300*/  FFMA R0, R2, R5, R13 ;  /* 0x0000000502007223 */ /* 0x000fe2000000000d */
[----:B------:R-:W-:-:S03]  /*0310*/  IMAD.WIDE R12, R8, 0x4, R24 ;  /* 0x00000004080c7825 */ /* 0x000fc600078e0218 */
[----:B------:R-:W0:Y:S01]  /*0320*/  FCHK P0, R0, 3 ;  /* 0x4040000000007902 */ /* 0x000e220000000000 */
[----:B------:R-:W-:-:S04]  /*0330*/  FFMA R10, R0, R15, RZ ;  /* 0x0000000f000a7223 */ /* 0x000fc800000000ff */
[----:B------:R-:W-:-:S04]  /*0340*/  FFMA R11, R10, -3, R0 ;  /* 0xc04000000a0b7823 */ /* 0x000fc80000000000 */
[----:B------:R-:W-:Y:S01]  /*0350*/  FFMA R21, R15, R11, R10 ;  /* 0x0000000b0f157223 */ /* 0x000fe2000000000a */
[----:B------:R-:W-:Y:S01]  /*0360*/  IADD3.X R15, PT, PT, R7, UR9, RZ, P1, !PT ;  /* 0x00000009070f7c10 */ /* 0x000fe20008ffe4ff */
[----:B0-----:R-:W-:Y:S06]  /*0370*/  @!P0 BRA `(.L_x_112) ;  /* 0x00000000000c8947 */ /* 0x001fec0003800000 */
[----:B------:R-:W-:-:S07]  /*0380*/  MOV R2, 0x3a0 ;  /* 0x000003a000027802 */ /* 0x000fce0000000f00 */
[----:B------:R-:W-:Y:S05]  /*0390*/  CALL.REL.NOINC `($__internal_1_$__cuda_sm3x_div_rn_noftz_f32_slowpath) ;  /* 0x0000003000a07944 */ /* 0x000fea0003c00000 */
[----:B------:R-:W-:-:S07]  /*03a0*/  MOV R21, R0 ;  /* 0x0000000000157202 */ /* 0x000fce0000000f00 */
.L_x_112:
[----:B------:R-:W-:Y:S05]  /*03b0*/  BSYNC.RECONVERGENT B2 ;  /* 0x0000000000027941 */ /* 0x000fea0003800200 */
.L_x_111:
        /* <DEDUP_REMOVED lines=13> */
[----:B-1----:R-:W-:Y:S01]  /*0490*/  FFMA R3, R22, -R23, 1 ;  /* 0x3f80000016037423 */ /* 0x002fe20000000817 */
[----:B--2---:R-:W-:-:S04]  /*04a0*/  FMUL R0, R2, R5 ;  /* 0x0000000502007220 */ /* 0x004fc80000400000 */
[----:B------:R-:W-:Y:S01]  /*04b0*/  FFMA R20, R2, R5, R0 ;  /* 0x0000000502147223 */ /* 0x000fe20000000000 */
[----:B------:R-:W-:-:S03]  /*04c0*/  FFMA R0, R3, R22, 0.3333333432674407959 ;  /* 0x3eaaaaab03007423 */ /* 0x000fc60000000016 */
[----:B------:R-:W1:Y:S01]  /*04d0*/  FCHK P0, R20, 3 ;  /* 0x4040000014007902 */ /* 0x000e620000000000 */
[----:B0-----:R-:W-:-:S04]  /*04e0*/  FFMA R15, R0, R20, RZ ;  /* 0x00000014000f7223 */ /* 0x001fc800000000ff */
[----:B------:R-:W-:-:S04]  /*04f0*/  FFMA R14, R15, -3, R20 ;  /* 0xc04000000f0e7823 */ /* 0x000fc80000000014 */
[----:B------:R-:W-:Y:S01]  /*0500*/  FFMA R0, R0, R14, R15 ;  /* 0x0000000e00007223 */ /* 0x000fe2000000000f */
[----:B-1----:R-:W-:Y:S06]  /*0510*/  @!P0 BRA `(.L_x_114) ;  /* 0x00000000000c8947 */ /* 0x002fec0003800000 */
[----:B------:R-:W-:Y:S02]  /*0520*/  MOV R0, R20 ;  /* 0x0000001400007202 */ /* 0x000fe40000000f00 */
[----:B------:R-:W-:-:S07]  /*0530*/  MOV R2, 0x550 ;  /* 0x0000055000027802 */ /* 0x000fce0000000f00 */
[----:B------:R-:W-:Y:S05]  /*0540*/  CALL.REL.NOINC `($__internal_1_$__cuda_sm3x_div_rn_noftz_f32_slowpath) ;  /* 0x0000003000347944 */ /* 0x000fea0003c00000 */
.L_x_114:
[----:B------:R-:W-:Y:S05]  /*0550*/  BSYNC.RECONVERGENT B2 ;  /* 0x0000000000027941 */ /* 0x000fea0003800200 */
.L_x_113:
        /* <DEDUP_REMOVED lines=20> */
[----:B------:R-:W-:Y:S05]  /*06a0*/  CALL.REL.NOINC `($__internal_1_$__cuda_sm3x_div_rn_noftz_f32_slowpath) ;  /* 0x0000002c00dc7944 */ /* 0x000fea0003c00000 */
[----:B------:R-:W-:-:S07]  /*06b0*/  MOV R21, R0 ;  /* 0x0000000000157202 */ /* 0x000fce0000000f00 */
.L_x_116:
[----:B------:R-:W-:Y:S05]  /*06c0*/  BSYNC.RECONVERGENT B2 ;  /* 0x0000000000027941 */ /* 0x000fea0003800200 */
.L_x_115:
        /* <DEDUP_REMOVED lines=19> */
[----:B------:R-:W-:Y:S05]  /*0800*/  CALL.REL.NOINC `($__internal_1_$__cuda_sm3x_div_rn_noftz_f32_slowpath) ;  /* 0x0000002c00847944 */ /* 0x000fea0003c00000 */
[----:B------:R-:W-:-:S07]  /*0810*/  MOV R21, R0 ;  /* 0x0000000000157202 */ /* 0x000fce0000000f00 */
.L_x_118:
[----:B------:R-:W-:Y:S05]  /*0820*/  BSYNC.RECONVERGENT B2 ;  /* 0x0000000000027941 */ /* 0x000fea0003800200 */
.L_x_117:
        /* <DEDUP_REMOVED lines=21> */
.L_x_120:
[----:B------:R-:W-:Y:S05]  /*0980*/  BSYNC.RECONVERGENT B2 ;  /* 0x0000000000027941 */ /* 0x000fea0003800200 */
.L_x_119:
        /* <DEDUP_REMOVED lines=21> */
.L_x_122:
[----:B------:R-:W-:Y:S05]  /*0ae0*/  BSYNC.RECONVERGENT B2 ;  /* 0x0000000000027941 */ /* 0x000fea0003800200 */
.L_x_121:
        /* <DEDUP_REMOVED lines=21> */
.L_x_124:
[----:B------:R-:W-:Y:S05]  /*0c40*/  BSYNC.RECONVERGENT B2 ;  /* 0x0000000000027941 */ /* 0x000fea0003800200 */
.L_x_123:
        /* <DEDUP_REMOVED lines=19> */
[----:B------:R-:W-:Y:S05]  /*0d80*/  CALL.REL.NOINC `($__internal_1_$__cuda_sm3x_div_rn_noftz_f32_slowpath) ;  /* 0x0000002800247944 */ /* 0x000fea0003c00000 */
.L_x_126:
[----:B------:R-:W-:Y:S05]  /*0d90*/  BSYNC.RECONVERGENT B2 ;  /* 0x0000000000027941 */ /* 0x000fea0003800200 */
.L_x_125:
[----:B------:R3:W-:Y:S01]  /*0da0*/  STG.E desc[UR6][R12.64+0xc00], R0 ;  /* 0x000c00000c007986 */ /* 0x0007e2000c101906 */
[----:B------:R-:W-:Y:S02]  /*0db0*/  IADD3 R9, PT, PT, R9, 0x8, RZ ;  /* 0x0000000809097810 */ /* 0x000fe40007ffe0ff */
[----:B------:R-:W-:Y:S02]  /*0dc0*/  IADD3 R6, P1, PT, R6, 0x1000, RZ ;  /* 0x0000100006067810 */ /* 0x000fe40007f3e0ff */
[----:B------:R-:W-:Y:S02]  /*0dd0*/  ISETP.NE.AND P0, PT, R9, RZ, PT ;  /* 0x000000ff0900720c */ /* 0x000fe40003f05270 */
[----:B------:R-:W-:Y:S02]  /*0de0*/  IADD3 R8, PT, PT, R8, 0x400, RZ ;  /* 0x0000040008087810 */ /* 0x000fe40007ffe0ff */
[----:B------:R-:W-:-:S09]  /*0df0*/  IADD3.X R7, PT, PT, RZ, R7, RZ, P1, !PT ;  /* 0x00000007ff077210 */ /* 0x000fd20000ffe4ff */
[----:B---3--:R-:W-:Y:S05]  /*0e00*/  @P0 BRA `(.L_x_127) ;  /* 0xfffffff000fc0947 */ /* 0x008fea000383ffff */
.L_x_110:
[----:B------:R-:W-:-:S13]  /*0e10*/  ISETP.NE.AND P0, PT, R27, RZ, PT ;  /* 0x000000ff1b00720c */ /* 0x000fda0003f05270 */
[----:B------:R-:W-:Y:S05]  /*0e20*/  @!P0 EXIT ;  /* 0x000000000000894d */ /* 0x000fea0003800000 */
[----:B------:R-:W1:Y:S01]  /*0e30*/  LDCU UR4, c[0x0][0x384] ;  /* 0x00007080ff0477ac */ /* 0x000e620008000800 */
[----:B------:R-:W-:Y:S01]  /*0e40*/  ISETP.GE.U32.AND P0, PT, R27, 0x4, PT ;  /* 0x000000041b00780c */ /* 0x000fe20003f06070 */
[----:B-1----:R-:W-:-:S12]  /*0e50*/  ULOP3.LUT UR4, UR4, 0x3, URZ, 0xc0, !UPT ;  /* 0x0000000304047892 */ /* 0x002fd8000f8ec0ff */
[----:B------:R-:W-:Y:S05]  /*0e60*/  @!P0 BRA `(.L_x_128) ;  /* 0x0000000400848947 */ /* 0x000fea0003800000 */
[----:B0-----:R-:W0:Y:S01]  /*0e70*/  S2R R0, SR_TID.X ;  /* 0x0000000000007919 */ /* 0x001e220000002100 */
[----:B------:R-:W1:Y:S08]  /*0e80*/  LDC.64 R2, c[0x0][0x3a8] ;  /* 0x0000ea00ff027b82 */ /* 0x000e700000000a00 */
[----:B------:R-:W2:Y:S01]  /*0e90*/  LDC.64 R4, c[0x0][0x3b0] ;  /* 0x0000ec00ff047b82 */ /* 0x000ea20000000a00 */
[----:B0-----:R-:W-:-:S05]  /*0ea0*/  LEA R7, R26, R0, 0x7 ;  /* 0x000000001a077211 */ /* 0x001fca00078e38ff */
[----:B------:R-:W-:-:S05]  /*0eb0*/  IMAD.WIDE R8, R7, 0x4, R18 ;  /* 0x0000000407087825 */ /* 0x000fca00078e0212 */
[----:B------:R-:W1:Y:S02]  /*0ec0*/  LDG.E R11, desc[UR6][R8.64] ;  /* 0x00000006080b7981 */ /* 0x000e64000c1e1900 */
[----:B-1----:R-:W-:-:S04]  /*0ed0*/  IMAD.WIDE R2, R11, 0x4, R2 ;  /* 0x000000040b027825 */ /* 0x002fc800078e0202 */
        /* <DEDUP_REMOVED lines=17> */
[----:B------:R-:W-:Y:S05]  /*0ff0*/  CALL.REL.NOINC `($__internal_1_$__cuda_sm3x_div_rn_noftz_f32_slowpath) ;  /* 0x0000002400887944 */ /* 0x000fea0003c00000 */
.L_x_130:
[----:B------:R-:W-:Y:S05]  /*1000*/  BSYNC.RECONVERGENT B2 ;  /* 0x0000000000027941 */ /* 0x000fea0003800200 */
.L_x_129:
        /* <DEDUP_REMOVED lines=22> */
.L_x_132:
[----:B------:R-:W-:Y:S05]  /*1170*/  BSYNC.RECONVERGENT B2 ;  /* 0x0000000000027941 */ /* 0x000fea0003800200 */
.L_x_131:
        /* <DEDUP_REMOVED lines=22> */
.L_x_134:
[----:B------:R-:W-:Y:S05]  /*12e0*/  BSYNC.RECONVERGENT B2 ;  /* 0x0000000000027941 */ /* 0x000fea0003800200 */
.L_x_133:
        /* <DEDUP_REMOVED lines=22> */
.L_x_136:
[----:B------:R-:W-:Y:S05]  /*1450*/  BSYNC.RECONVERGENT B2 ;  /* 0x0000000000027941 */ /* 0x000fea0003800200 */
.L_x_135:
[----:B------:R1:W-:Y:S01]  /*1460*/  STG.E desc[UR6][R6.64+0x600], R0 ;  /* 0x0006000006007986 */ /* 0x0003e2000c101906 */
[----:B------:R-:W-:-:S07]  /*1470*/  IADD3 R26, PT, PT, R26, 0x4, RZ ;  /* 0x000000041a1a7810 */ /* 0x000fce0007ffe0ff */
.L_x_128:
[----:B------:R-:W-:-:S13]  /*1480*/  ISETP.NE.AND P0, PT, RZ, UR4, PT ;  /* 0x00000004ff007c0c */ /* 0x000fda000bf05270 */
[----:B------:R-:W-:Y:S05]  /*1490*/  @!P0 EXIT ;  /* 0x000000000000894d */ /* 0x000fea0003800000 */
[----:B------:R-:W-:-:S09]  /*14a0*/  UISETP.NE.AND UP0, UPT, UR4, 0x1, UPT ;  /* 0x000000010400788c */ /* 0x000fd2000bf05270 */
[----:B------:R-:W-:Y:S05]  /*14b0*/  BRA.U !UP0, `(.L_x_137) ;  /* 0x0000000108cc7547 */ /* 0x000fea000b800000 */
[----:B01----:R-:W0:Y:S01]  /*14c0*/  S2R R0, SR_TID.X ;  /* 0x0000000000007919 */ /* 0x003e220000002100 */
        /* <DEDUP_REMOVED lines=24> */
.L_x_139:
[----:B------:R-:W-:Y:S05]  /*1650*/  BSYNC.RECONVERGENT B2 ;  /* 0x0000000000027941 */ /* 0x000fea0003800200 */
.L_x_138:
        /* <DEDUP_REMOVED lines=22> */
.L_x_141:
[----:B------:R-:W-:Y:S05]  /*17c0*/  BSYNC.RECONVERGENT B2 ;  /* 0x0000000000027941 */ /* 0x000fea0003800200 */
.L_x_140:
[----:B------:R2:W-:Y:S01]  /*17d0*/  STG.E desc[UR6][R6.64+0x200], R0 ;  /* 0x0002000006007986 */ /* 0x0005e2000c101906 */
[----:B------:R-:W-:-:S07]  /*17e0*/  IADD3 R26, PT, PT, R26, 0x2, RZ ;  /* 0x000000021a1a7810 */ /* 0x000fce0007ffe0ff */
.L_x_137:
[----:B012---:R-:W0:Y:S02]  /*17f0*/  LDC R0, c[0x0][0x384] ;  /* 0x0000e100ff007b82 */ /* 0x007e240000000800 */
[----:B0-----:R-:W-:-:S04]  /*1800*/  LOP3.LUT R0, R0, 0x1, RZ, 0xc0, !PT ;  /* 0x0000000100007812 */ /* 0x001fc800078ec0ff */
[----:B------:R-:W-:-:S13]  /*1810*/  ISETP.NE.U32.AND P0, PT, R0, 0x1, PT ;  /* 0x000000010000780c */ /* 0x000fda0003f05070 */
[----:B------:R-:W-:Y:S05]  /*1820*/  @P0 EXIT ;  /* 0x000000000000094d */ /* 0x000fea0003800000 */
[----:B------:R-:W0:Y:S01]  /*1830*/  S2R R2, SR_TID.X ;  /* 0x0000000000027919 */ /* 0x000e220000002100 */
[----:B------:R-:W1:Y:S01]  /*1840*/  LDC.64 R4, c[0x0][0x3b0] ;  /* 0x0000ec00ff047b82 */ /* 0x000e620000000a00 */
[----:B0-----:R-:W-:-:S07]  /*1850*/  LEA R7, R26, R2, 0x7 ;  /* 0x000000021a077211 */ /* 0x001fce00078e38ff */
[----:B------:R-:W0:Y:S01]  /*1860*/  LDC.64 R2, c[0x0][0x3a8] ;  /* 0x0000ea00ff027b82 */ /* 0x000e220000000a00 */
[----:B------:R-:W-:-:S06]  /*1870*/  IMAD.WIDE R18, R7, 0x4, R18 ;  /* 0x0000000407127825 */ /* 0x000fcc00078e0212 */
        /* <DEDUP_REMOVED lines=20> */
.L_x_143:
[----:B------:R-:W-:Y:S05]  /*19c0*/  BSYNC.RECONVERGENT B2 ;  /* 0x0000000000027941 */ /* 0x000fea0003800200 */
.L_x_142:
[----:B------:R-:W-:Y:S01]  /*19d0*/  STG.E desc[UR6][R16.64], R0 ;  /* 0x0000000010007986 */ /* 0x000fe2000c101906 */
[----:B------:R-:W-:Y:S05]  /*19e0*/  EXIT ;  /* 0x000000000000794d */ /* 0x000fea0003800000 */
.L_x_109:
[----:B------:R-:W-:-:S13]  /*19f0*/  ISETP.GE.AND P0, PT, R3, 0x1, PT ;  /* 0x000000010300780c */ /* 0x000fda0003f06270 */
[----:B------:R-:W-:Y:S05]  /*1a00*/  @!P0 EXIT ;  /* 0x000000000000894d */ /* 0x000fea0003800000 */
[----:B------:R-:W0:Y:S01]  /*1a10*/  S2R R28, SR_TID.X ;  /* 0x00000000001c7919 */ /* 0x000e220000002100 */
[C---:B------:R-:W-:Y:S01]  /*1a20*/  ISETP.GE.U32.AND P0, PT, R3.reuse, 0x8, PT ;  /* 0x000000080300780c */ /* 0x040fe20003f06070 */
[----:B------:R-:W-:Y:S01]  /*1a30*/  HFMA2 R13, -RZ, RZ, 0, 0 ;  /* 0x00000000ff0d7431 */ /* 0x000fe200000001ff */
[----:B------:R-:W-:-:S11]  /*1a40*/  LOP3.LUT R14, R3, 0x7, RZ, 0xc0, !PT ;  /* 0x00000007030e7812 */ /* 0x000fd600078ec0ff */
[----:B------:R-:W-:Y:S05]  /*1a50*/  @!P0 BRA `(.L_x_144) ;  /* 0x0000000c006c8947 */ /* 0x000fea0003800000 */
[----:B------:R-:W1:Y:S01]  /*1a60*/  LDC.64 R26, c[0x0][0x3a8] ;  /* 0x0000ea00ff1a7b82 */ /* 0x000e620000000a00 */
[----:B------:R-:W-:Y:S02]  /*1a70*/  LOP3.LUT R13, R3, 0x7ffffff8, RZ, 0xc0, !PT ;  /* 0x7ffffff8030d7812 */ /* 0x000fe400078ec0ff */
[----:B------:R-:W-:-:S05]  /*1a80*/  MOV R11, RZ ;  /* 0x000000ff000b7202 */ /* 0x000fca0000000f00 */
[----:B------:R-:W2:Y:S02]  /*1a90*/  LDC.64 R24, c[0x0][0x3b0] ;  /* 0x0000ec00ff187b82 */ /* 0x000ea40000000a00 */
.L_x_177:
[C---:B0-----:R-:W-:Y:S01]  /*1aa0*/  LEA R12, R11.reuse, R28, 0x7 ;  /* 0x0000001c0b0c7211 */ /* 0x041fe200078e38ff */
[----:B------:R-:W-:Y:S01]  /*1ab0*/  BSSY.RECONVERGENT B2, `(.L_x_145) ;  /* 0x000001c000027945 */ /* 0x000fe20003800200 */
[----:B------:R-:W-:Y:S02]  /*1ac0*/  IADD3 R11, PT, PT, R11, 0x8, RZ ;  /* 0x000000080b0b7810 */ /* 0x000fe40007ffe0ff */
[----:B------:R-:W-:Y:S02]  /*1ad0*/  ISETP.GE.AND P0, PT, R12, R10, PT ;  /* 0x0000000a0c00720c */ /* 0x000fe40003f06270 */
[----:B------:R-:W-:-:S11]  /*1ae0*/  ISETP.NE.AND P2, PT, R11, R13, PT ;  /* 0x0000000d0b00720c */ /* 0x000fd60003f45270 */
        /* <DEDUP_REMOVED lines=22> */
.L_x_148:
[----:B------:R-:W-:Y:S05]  /*1c50*/  BSYNC.RECONVERGENT B3 ;  /* 0x0000000000037941 */ /* 0x000fea0003800200 */
.L_x_147:
[----:B------:R0:W-:Y:S02]  /*1c60*/  STG.E desc[UR6][R6.64], R0 ;  /* 0x0000000006007986 */ /* 0x0001e4000c101906 */
.L_x_146:
[----:B------:R-:W-:Y:S05]  /*1c70*/  BSYNC.RECONVERGENT B2 ;  /* 0x0000000000027941 */ /* 0x000fea0003800200 */
.L_x_145:
        /* <DEDUP_REMOVED lines=25> */
.L_x_152:
[----:B------:R-:W-:Y:S05]  /*1e10*/  BSYNC.RECONVERGENT B3 ;  /* 0x0000000000037941 */ /* 0x000fea0003800200 */
.L_x_151:
[----:B------:R0:W-:Y:S02]  /*1e20*/  STG.E desc[UR6][R8.64], R0 ;  /* 0x0000000008007986 */ /* 0x0001e4000c101906 */
.L_x_150:
[----:B------:R-:W-:Y:S05]  /*1e30*/  BSYNC.RECONVERGENT B2 ;  /* 0x0000000000027941 */ /* 0x000fea0003800200 */
.L_x_149:
        /* <DEDUP_REMOVED lines=23> */
.L_x_156:
[----:B------:R-:W-:Y:S05]  /*1fb0*/  BSYNC.RECONVERGENT B3 ;  /* 0x0000000000037941 */ /* 0x000fea0003800200 */
.L_x_155:
[----:B------:R3:W-:Y:S02]  /*1fc0*/  STG.E desc[UR6][R8.64+0x200], R0 ;  /* 0x0002000008007986 */ /* 0x0007e4000c101906 */
.L_x_154:
[----:B------:R-:W-:Y:S05]  /*1fd0*/  BSYNC.RECONVERGENT B2 ;  /* 0x0000000000027941 */ /* 0x000fea0003800200 */
.L_x_153:
        /* <DEDUP_REMOVED lines=23> */
.L_x_160:
[----:B------:R-:W-:Y:S05]  /*2150*/  BSYNC.RECONVERGENT B3 ;  /* 0x0000000000037941 */ /* 0x000fea0003800200 */
.L_x_159:
[----:B------:R4:W-:Y:S02]  /*2160*/  STG.E desc[UR6][R8.64+0x400], R0 ;  /* 0x0004000008007986 */ /* 0x0009e4000c101906 */
.L_x_158:
[----:B------:R-:W-:Y:S05]  /*2170*/  BSYNC.RECONVERGENT B2 ;  /* 0x0000000000027941 */ /* 0x000fea0003800200 */
.L_x_157:
        /* <DEDUP_REMOVED lines=23> */
.L_x_164:
[----:B------:R-:W-:Y:S05]  /*22f0*/  BSYNC.RECONVERGENT B3 ;  /* 0x0000000000037941 */ /* 0x000fea0003800200 */
.L_x_163:
[----:B------:R0:W-:Y:S02]  /*2300*/  STG.E desc[UR6][R8.64+0x600], R0 ;  /* 0x0006000008007986 */ /* 0x0001e4000c101906 */
.L_x_162:
[----:B------:R-:W-:Y:S05]  /*2310*/  BSYNC.RECONVERGENT B2 ;  /* 0x0000000000027941 */ /* 0x000fea0003800200 */
.L_x_161:
        /* <DEDUP_REMOVED lines=23> */
.L_x_168:
[----:B------:R-:W-:Y:S05]  /*2490*/  BSYNC.RECONVERGENT B3 ;  /* 0x0000000000037941 */ /* 0x000fea0003800200 */
.L_x_167:
[----:B------:R0:W-:Y:S02]  /*24a0*/  STG.E desc[UR6][R8.64+0x800], R0 ;  /* 0x0008000008007986 */ /* 0x0001e4000c101906 */
.L_x_166:
[----:B------:R-:W-:Y:S05]  /*24b0*/  BSYNC.RECONVERGENT B2 ;  /* 0x0000000000027941 */ /* 0x000fea0003800200 */
.L_x_165:
        /* <DEDUP_REMOVED lines=23> */
.L_x_172:
[----:B------:R-:W-:Y:S05]  /*2630*/  BSYNC.RECONVERGENT B3 ;  /* 0x0000000000037941 */ /* 0x000fea0003800200 */
.L_x_171:
[----:B------:R0:W-:Y:S02]  /*2640*/  STG.E desc[UR6][R8.64+0xa00], R0 ;  /* 0x000a000008007986 */ /* 0x0001e4000c101906 */
.L_x_170:
[----:B------:R-:W-:Y:S05]  /*2650*/  BSYNC.RECONVERGENT B2 ;  /* 0x0000000000027941 */ /* 0x000fea0003800200 */
.L_x_169:
        /* <DEDUP_REMOVED lines=23> */
.L_x_176:
[----:B------:R-:W-:Y:S05]  /*27d0*/  BSYNC.RECONVERGENT B3 ;  /* 0x0000000000037941 */ /* 0x000fea0003800200 */
.L_x_175:
[----:B------:R0:W-:Y:S02]  /*27e0*/  STG.E desc[UR6][R8.64+0xc00], R0 ;  /* 0x000c000008007986 */ /* 0x0001e4000c101906 */
.L_x_174:
[----:B------:R-:W-:Y:S05]  /*27f0*/  BSYNC.RECONVERGENT B2 ;  /* 0x0000000000027941 */ /* 0x000fea0003800200 */
.L_x_173:
[----:B------:R-:W-:Y:S05]  /*2800*/  @P2 BRA `(.L_x_177) ;  /* 0xfffffff000a42947 */ /* 0x000fea000383ffff */
.L_x_144:
        /* <DEDUP_REMOVED lines=13> */
[----:B------:R-:W5:Y:S01]  /*28e0*/  LDC.64 R14, c[0x0][0x3b0] ;  /* 0x0000ec00ff0e7b82 */ /* 0x000f620000000a00 */
[----:B0-----:R-:W-:-:S04]  /*28f0*/  IMAD.WIDE R4, R3, 0x4, R4 ;  /* 0x0000000403047825 */ /* 0x001fc800078e0204 */
[----:B-----5:R-:W-:Y:S02]  /*2900*/  IMAD.WIDE R14, R3, 0x4, R14 ;  /* 0x00000004030e7825 */ /* 0x020fe400078e020e */
[----:B------:R-:W5:Y:S04]  /*2910*/  LDG.E R4, desc[UR6][R4.64] ;  /* 0x0000000604047981 */ /* 0x000f68000c1e1900 */
[----:B------:R-:W5:Y:S01]  /*2920*/  LDG.E R15, desc[UR6][R14.64] ;  /* 0x000000060e0f7981 */ /* 0x000f62000c1e1900 */
[----:B---34-:R-:W-:Y:S01]  /*2930*/  MOV R0, 0x3eaaaaab ;  /* 0x3eaaaaab00007802 */ /* 0x018fe20000000f00 */
[----:B------:R-:W-:Y:S04]  /*2940*/  BSSY.RECONVERGENT B3, `(.L_x_181) ;  /* 0x000000e000037945 */ /* 0x000fe80003800200 */
[----:B------:R-:W-:-:S04]  /*2950*/  FFMA R9, R0, -R23, 1 ;  /* 0x3f80000000097423 */ /* 0x000fc80000000817 */
[----:B------:R-:W-:Y:S01]  /*2960*/  FFMA R0, R9, R0, 0.3333333432674407959 ;  /* 0x3eaaaaab09007423 */ /* 0x000fe20000000000 */
[----:B------:R-:W-:-:S04]  /*2970*/  IMAD.WIDE R8, R6, 0x4, R16 ;  /* 0x0000000406087825 */ /* 0x000fc800078e0210 */
[----:B-----5:R-:W-:-:S04]  /*2980*/  FMUL R7, R4, R15 ;  /* 0x0000000f04077220 */ /* 0x020fc80000400000 */
        /* <DEDUP_REMOVED lines=8> */
[----:B-12---:R-:W-:Y:S05]  /*2a10*/  CALL.REL.NOINC `($__internal_1_$__cuda_sm3x_div_rn_noftz_f32_slowpath) ;  /* 0x0000000c00007944 */ /* 0x006fea0003c00000 */
.L_x_182:
[----:B------:R-:W-:Y:S05]  /*2a20*/  BSYNC.RECONVERGENT B3 ;  /* 0x0000000000037941 */ /* 0x000fea0003800200 */
.L_x_181:
[----:B------:R0:W-:Y:S02]  /*2a30*/  STG.E desc[UR6][R8.64], R0 ;  /* 0x0000000008007986 */ /* 0x0001e4000c101906 */
.L_x_180:
[----:B------:R-:W-:Y:S05]  /*2a40*/  BSYNC.RECONVERGENT B2 ;  /* 0x0000000000027941 */ /* 0x000fea0003800200 */
.L_x_179:
[----:B0--34-:R-:W-:Y:S01]  /*2a50*/  IADD3 R9, PT, PT, R6, 0x80, RZ ;  /* 0x0000008006097810 */ /* 0x019fe20007ffe0ff */
[----:B------:R-:W-:Y:S03]  /*2a60*/  BSSY.RECONVERGENT B2, `(.L_x_183) ;  /* 0x000001c000027945 */ /* 0x000fe60003800200 */
[----:B------:R-:W-:-:S13]  /*2a70*/  ISETP.GE.AND P0, PT, R9, R10, PT ;  /* 0x0000000a0900720c */ /* 0x000fda0003f06270 */
[----:B------:R-:W-:Y:S05]  /*2a80*/  @P0 BRA `(.L_x_184) ;  /* 0x0000000000640947 */ /* 0x000fea0003800000 */
        /* <DEDUP_REMOVED lines=8> */
[----:B------:R-:W-:Y:S01]  /*2b10*/  HFMA2 R0, -RZ, RZ, 1.666015625, -0.052093505859375 ;  /* 0x3eaaaaabff007431 */ /* 0x000fe200000001ff */
        /* <DEDUP_REMOVED lines=14> */
.L_x_186:
[----:B------:R-:W-:Y:S05]  /*2c00*/  BSYNC.RECONVERGENT B3 ;  /* 0x0000000000037941 */ /* 0x000fea0003800200 */
.L_x_185:
[----:B------:R0:W-:Y:S02]  /*2c10*/  STG.E desc[UR6][R8.64], R0 ;  /* 0x0000000008007986 */ /* 0x0001e4000c101906 */
.L_x_184:
[----:B------:R-:W-:Y:S05]  /*2c20*/  BSYNC.RECONVERGENT B2 ;  /* 0x0000000000027941 */ /* 0x000fea0003800200 */
.L_x_183:
[----:B0-----:R-:W-:Y:S01]  /*2c30*/  IADD3 R9, PT, PT, R6, 0x100, RZ ;  /* 0x0000010006097810 */ /* 0x001fe20007ffe0ff */
        /* <DEDUP_REMOVED lines=26> */
.L_x_190:
[----:B------:R-:W-:Y:S05]  /*2de0*/  BSYNC.RECONVERGENT B3 ;  /* 0x0000000000037941 */ /* 0x000fea0003800200 */
.L_x_189:
[----:B------:R0:W-:Y:S02]  /*2df0*/  STG.E desc[UR6][R8.64], R0 ;  /* 0x0000000008007986 */ /* 0x0001e4000c101906 */
.L_x_188:
[----:B------:R-:W-:Y:S05]  /*2e00*/  BSYNC.RECONVERGENT B2 ;  /* 0x0000000000027941 */ /* 0x000fea0003800200 */
.L_x_187:
        /* <DEDUP_REMOVED lines=14> */
[----:B------:R-:W-:-:S04]  /*2ef0*/  FFMA R15, R0, -R23, 1 ;  /* 0x3f800000000f7423 */ /* 0x000fc80000000817 */
        /* <DEDUP_REMOVED lines=12> */
.L_x_194:
[----:B------:R-:W-:Y:S05]  /*2fc0*/  BSYNC.RECONVERGENT B3 ;  /* 0x0000000000037941 */ /* 0x000fea0003800200 */
.L_x_193:
[----:B------:R3:W-:Y:S02]  /*2fd0*/  STG.E desc[UR6][R6.64], R0 ;  /* 0x0000000006007986 */ /* 0x0007e4000c101906 */
.L_x_192:
[----:B------:R-:W-:Y:S05]  /*2fe0*/  BSYNC.RECONVERGENT B2 ;  /* 0x0000000000027941 */ /* 0x000fea0003800200 */
.L_x_191:
[----:B------:R-:W-:-:S07]  /*2ff0*/  IADD3 R13, PT, PT, R13, 0x4, RZ ;  /* 0x000000040d0d7810 */ /* 0x000fce0007ffe0ff */
.L_x_178:
        /* <DEDUP_REMOVED lines=16> */
[----:B----4-:R-:W-:Y:S01]  /*3100*/  MOV R0, 0x3eaaaaab ;  /* 0x3eaaaaab00007802 */ /* 0x010fe20000000f00 */
[----:B------:R-:W-:Y:S04]  /*3110*/  BSSY.RECONVERGENT B3, `(.L_x_198) ;  /* 0x000000e000037945 */ /* 0x000fe80003800200 */
[----:B------:R-:W-:-:S04]  /*3120*/  FFMA R9, R0, -R23, 1 ;  /* 0x3f80000000097423 */ /* 0x000fc80000000817 */
[----:B------:R-:W-:Y:S01]  /*3130*/  FFMA R0, R9, R0, 0.3333333432674407959 ;  /* 0x3eaaaaab09007423 */ /* 0x000fe20000000000 */
[----:B------:R-:W-:-:S04]  /*3140*/  IMAD.WIDE R8, R6, 0x4, R16 ;  /* 0x0000000406087825 */ /* 0x000fc800078e0210 */
        /* <DEDUP_REMOVED lines=10> */
.L_x_199:
[----:B------:R-:W-:Y:S05]  /*31f0*/  BSYNC.RECONVERGENT B3 ;  /* 0x0000000000037941 */ /* 0x000fea0003800200 */
.L_x_198:
[----:B------:R0:W-:Y:S02]  /*3200*/  STG.E desc[UR6][R8.64], R0 ;  /* 0x0000000008007986 */ /* 0x0001e4000c101906 */
.L_x_197:
[----:B------:R-:W-:Y:S05]  /*3210*/  BSYNC.RECONVERGENT B2 ;  /* 0x0000000000027941 */ /* 0x000fea0003800200 */
.L_x_196:
        /* <DEDUP_REMOVED lines=27> */
.L_x_203:
[----:B------:R-:W-:Y:S05]  /*33d0*/  BSYNC.RECONVERGENT B3 ;  /* 0x0000000000037941 */ /* 0x000fea0003800200 */
.L_x_202:
[----:B------:R3:W-:Y:S02]  /*33e0*/  STG.E desc[UR6][R6.64], R0 ;  /* 0x0000000006007986 */ /* 0x0007e4000c101906 */
.L_x_201:
[----:B------:R-:W-:Y:S05]  /*33f0*/  BSYNC.RECONVERGENT B2 ;  /* 0x0000000000027941 */ /* 0x000fea0003800200 */
.L_x_200:
[----:B------:R-:W-:-:S07]  /*3400*/  IADD3 R13, PT, PT, R13, 0x2, RZ ;  /* 0x000000020d0d7810 */ /* 0x000fce0007ffe0ff */
.L_x_195:
        /* <DEDUP_REMOVED lines=30> */
.L_x_205:
[----:B------:R-:W-:Y:S05]  /*35f0*/  BSYNC.RECONVERGENT B2 ;  /* 0x0000000000027941 */ /* 0x000fea0003800200 */
.L_x_204:
[----:B------:R-:W-:Y:S01]  /*3600*/  STG.E desc[UR6][R16.64], R0 ;  /* 0x0000000010007986 */ /* 0x000fe2000c101906 */
[----:B------:R-:W-:Y:S05]  /*3610*/  EXIT ;  /* 0x000000000000794d */ /* 0x000fea0003800000 */
        .weak           $__internal_1_$__cuda_sm3x_div_rn_noftz_f32_slowpath
        .type           $__internal_1_$__cuda_sm3x_div_rn_noftz_f32_slowpath,@function
        .size           $__internal_1_$__cuda_sm3x_div_rn_noftz_f32_slowpath,(.L_x_220 - $__internal_1_$__cuda_sm3x_div_rn_noftz_f32_slowpath)
$__internal_1_$__cuda_sm3x_div_rn_noftz_f32_slowpath:
        /* <DEDUP_REMOVED lines=38> */
.L_x_207:
        /* <DEDUP_REMOVED lines=51> */
.L_x_214:
[----:B------:R-:W-:-:S04]  /*3bb0*/  LOP3.LUT R0, R0, 0x80000000, RZ, 0xc0, !PT ;  /* 0x8000000000007812 */ /* 0x000fc800078ec0ff */
[----:B------:R-:W-:Y:S01]  /*3bc0*/  LOP3.LUT R0, R0, 0x7f800000, RZ, 0xfc, !PT ;  /* 0x7f80000000007812 */ /* 0x000fe200078efcff */
[----:B------:R-:W-:Y:S06]  /*3bd0*/  BRA `(.L_x_215) ;  /* 0x0000000000047947 */ /* 0x000fec0003800000 */
.L_x_213:
[----:B------:R-:W-:-:S07]  /*3be0*/  LEA R0, R3, R0, 0x17 ;  /* 0x0000000003007211 */ /* 0x000fce00078eb8ff */
.L_x_215:
[----:B------:R-:W-:Y:S05]  /*3bf0*/  BSYNC.RECONVERGENT B1 ;  /* 0x0000000000017941 */ /* 0x000fea0003800200 */
.L_x_212:
[----:B------:R-:W-:Y:S05]  /*3c00*/  BRA `(.L_x_216) ;  /* 0x0000000000247947 */ /* 0x000fea0003800000 */
.L_x_211:
[----:B------:R-:W-:-:S04]  /*3c10*/  LOP3.LUT R0, R20, 0x80000000, R0, 0x48, !PT ;  /* 0x8000000014007812 */ /* 0x000fc800078e4800 */
[----:B------:R-:W-:Y:S01]  /*3c20*/  LOP3.LUT R0, R0, 0x7f800000, RZ, 0xfc, !PT ;  /* 0x7f80000000007812 */ /* 0x000fe200078efcff */
[----:B------:R-:W-:Y:S06]  /*3c30*/  BRA `(.L_x_216) ;  /* 0x0000000000187947 */ /* 0x000fec0003800000 */
.L_x_210:
[----:B------:R-:W-:Y:S01]  /*3c40*/  LOP3.LUT R0, R20, 0x80000000, R0, 0x48, !PT ;  /* 0x8000000014007812 */ /* 0x000fe200078e4800 */
[----:B------:R-:W-:Y:S06]  /*3c50*/  BRA `(.L_x_216) ;  /* 0x0000000000107947 */ /* 0x000fec0003800000 */
.L_x_209:
[----:B------:R-:W0:Y:S01]  /*3c60*/  MUFU.RSQ R0, -QNAN ;  /* 0xffc0000000007908 */ /* 0x000e220000001400 */
[----:B------:R-:W-:Y:S05]  /*3c70*/  BRA `(.L_x_216) ;  /* 0x0000000000087947 */ /* 0x000fea0003800000 */
.L_x_208:
[----:B------:R-:W-:Y:S02]  /*3c80*/  UMOV UR10, 0x40400000 ;  /* 0x40400000000a7882 */ /* 0x000fe40000000000 */
[----:B------:R-:W-:-:S07]  /*3c90*/  FADD.FTZ R0, R0, UR10 ;  /* 0x0000000a00007e21 */ /* 0x000fce0008010000 */
.L_x_216:
[----:B------:R-:W-:Y:S05]  /*3ca0*/  BSYNC.RECONVERGENT B0 ;  /* 0x0000000000007941 */ /* 0x000fea0003800200 */
.L_x_206:
[----:B------:R-:W-:-:S04]  /*3cb0*/  HFMA2 R3, -RZ, RZ, 0, 0 ;  /* 0x00000000ff037431 */ /* 0x000fc800000001ff */
[----:B0-----:R-:W-:Y:S05]  /*3cc0*/  RET.REL.NODEC R2 `(_ZN3cub18CUB_300001_SM_10006detail9transform16transform_kernelINS2_10policy_hubILb1EN4cuda3std3__45tupleIJN6thrust24THRUST_300001_SM_1000_NS20permutation_iteratorINSA_12zip_iteratorINS8_IJNSA_6detail15normal_iteratorINSA_10device_ptrIfEEEESH_EEEEENSE_INSF_IiEEEEEEEEEE10policy1000EiNS7_10__identityENSA_25transform_output_iteratorI7FunctorSH_EEJSM_EEEvT0_iT1_T2_DpNS2_10kernel_argIT3_EE) ;  /* 0xffffffc002cc7950 */ /* 0x001fea0003c3ffff */
.L_x_217:
        /* <DEDUP_REMOVED lines=11> */
.L_x_220:


//--------------------- .text._ZN3cub18CUB_300001_SM_10006detail11EmptyKernelIvEEvv --------------------------
	.section	.text._ZN3cub18CUB_300001_SM_10006detail11EmptyKernelIvEEvv,"ax",@progbits
	.align	128
        .global         _ZN3cub18CUB_300001_SM_10006detail11EmptyKernelIvEEvv
        .type           _ZN3cub18CUB_300001_SM_10006detail11EmptyKernelIvEEvv,@function
        .size           _ZN3cub18CUB_300001_SM_10006detail11EmptyKernelIvEEvv,(.L_x_223 - _ZN3cub18CUB_300001_SM_10006detail11EmptyKernelIvEEvv)
        .other          _ZN3cub18CUB_300001_SM_10006detail11EmptyKernelIvEEvv,@"STO_CUDA_ENTRY STV_DEFAULT"
_ZN3cub18CUB_300001_SM_10006detail11EmptyKernelIvEEvv:
.text._ZN3cub18CUB_300001_SM_10006detail11EmptyKernelIvEEvv:
[----:B------:R-:W-:Y:S01]  /*0000*/  LDC R1, c[0x0][0x37c] ;  /* 0x0000df00ff017b82 */ /* 0x000fe20000000800 */
[----:B------:R-:W-:Y:S05]  /*0010*/  EXIT ;  /* 0x000000000000794d */ /* 0x000fea0003800000 */
.L_x_218:
        /* <DEDUP_REMOVED lines=14> */
.L_x_223:


//--------------------- .nv.shared.reserved.0     --------------------------
	.section	.nv.shared.reserved.0,"aw",@nobits
	.weak		__nv_reservedSMEM_offset_0_alias
	.size		__nv_reservedSMEM_offset_0_alias, 0, 64
	.other		__nv_reservedSMEM_offset_0_alias,@"STO_CUDA_RESERVED_SHARED STV_DEFAULT"
__nv_reservedSMEM_offset_0_alias:
	.zero		0
	.zero		64


//--------------------- .nv.global                --------------------------
	.section	.nv.global,"aw",@nobits
.nv.global:
	.type		_ZN30_INTERNAL_52f252ca_4_k_cu_main6thrust24THRUST_300001_SM_1000_NS3seqE,@object
	.size		_ZN30_INTERNAL_52f252ca_4_k_cu_main6thrust24THRUST_300001_SM_1000_NS3seqE,(_ZN30_INTERNAL_52f252ca_4_k_cu_main4cuda3std3__48in_placeE - _ZN30_INTERNAL_52f252ca_4_k_cu_main6thrust24THRUST_300001_SM_1000_NS3seqE)
_ZN30_INTERNAL_52f252ca_4_k_cu_main6thrust24THRUST_300001_SM_1000_NS3seqE:
	.zero		1
	.type		_ZN30_INTERNAL_52f252ca_4_k_cu_main4cuda3std3__48in_placeE,@object
	.size		_ZN30_INTERNAL_52f252ca_4_k_cu_main4cuda3std3__48in_placeE,(_ZN30_INTERNAL_52f252ca_4_k_cu_main4cuda3std6ranges3__45__cpo4sizeE - _ZN30_INTERNAL_52f252ca_4_k_cu_main4cuda3std3__48in_placeE)
_ZN30_INTERNAL_52f252ca_4_k_cu_main4cuda3std3__48in_placeE:
	.zero		1
	.type		_ZN30_INTERNAL_52f252ca_4_k_cu_main4cuda3std6ranges3__45__cpo4sizeE,@object
	.size		_ZN30_INTERNAL_52f252ca_4_k_cu_main4cuda3std6ranges3__45__cpo4sizeE,(_ZN30_INTERNAL_52f252ca_4_k_cu_main6thrust24THRUST_300001_SM_1000_NS12placeholders2_3E - _ZN30_INTERNAL_52f252ca_4_k_cu_main4cuda3std6ranges3__45__cpo4sizeE)
_ZN30_INTERNAL_52f252ca_4_k_cu_main4cuda3std6ranges3__45__cpo4sizeE:
	.zero		1
	.type		_ZN30_INTERNAL_52f252ca_4_k_cu_main6thrust24THRUST_300001_SM_1000_NS12placeholders2_3E,@object
	.size		_ZN30_INTERNAL_52f252ca_4_k_cu_main6thrust24THRUST_300001_SM_1000_NS12placeholders2_3E,(_ZN30_INTERNAL_52f252ca_4_k_cu_main4cuda3std3__45__cpo6cbeginE - _ZN30_INTERNAL_52f252ca_4_k_cu_main6thrust24THRUST_300001_SM_1000_NS12placeholders2_3E)
_ZN30_INTERNAL_52f252ca_4_k_cu_main6thrust24THRUST_300001_SM_1000_NS12placeholders2_3E:
	.zero		1
	.type		_ZN30_INTERNAL_52f252ca_4_k_cu_main4cuda3std3__45__cpo6cbeginE,@object
	.size		_ZN30_INTERNAL_52f252ca_4_k_cu_main4cuda3std3__45__cpo6cbeginE,(_ZN30_INTERNAL_52f252ca_4_k_cu_main4cuda3std6ranges3__45__cpo6cbeginE - _ZN30_INTERNAL_52f252ca_4_k_cu_main4cuda3std3__45__cpo6cbeginE)
_ZN30_INTERNAL_52f252ca_4_k_cu_main4cuda3std3__45__cpo6cbeginE:
	.zero		1
	.type		_ZN30_INTERNAL_52f252ca_4_k_cu_main4cuda3std6ranges3__45__cpo6cbeginE,@object
	.size		_ZN30_INTERNAL_52f252ca_4_k_cu_main4cuda3std6ranges3__45__cpo6cbeginE,(_ZN30_INTERNAL_52f252ca_4_k_cu_main6thrust24THRUST_300001_SM_1000_NS12placeholders2_7E - _ZN30_INTERNAL_52f252ca_4_k_cu_main4cuda3std6ranges3__45__cpo6cbeginE)
_ZN30_INTERNAL_52f252ca_4_k_cu_main4cuda3std6ranges3__45__cpo6cbeginE:
	.zero		1
	.type		_ZN30_INTERNAL_52f252ca_4_k_cu_main6thrust24THRUST_300001_SM_1000_NS12placeholders2_7E,@object
	.size		_ZN30_INTERNAL_52f252ca_4_k_cu_main6thrust24THRUST_300001_SM_1000_NS12placeholders2_7E,(_ZN30_INTERNAL_52f252ca_4_k_cu_main4cuda3std3__45__cpo7crbeginE - _ZN30_INTERNAL_52f252ca_4_k_cu_main6thrust24THRUST_300001_SM_1000_NS12placeholders2_7E)
_ZN30_INTERNAL_52f252ca_4_k_cu_main6thrust24THRUST_300001_SM_1000_NS12placeholders2_7E:
	.zero		1
	.type		_ZN30_INTERNAL_52f252ca_4_k_cu_main4cuda3std3__45__cpo7crbeginE,@object
	.size		_ZN30_INTERNAL_52f252ca_4_k_cu_main4cuda3std3__45__cpo7crbeginE,(_ZN30_INTERNAL_52f252ca_4_k_cu_main4cuda3std6ranges3__45__cpo4nextE - _ZN30_INTERNAL_52f252ca_4_k_cu_main4cuda3std3__45__cpo7crbeginE)
_ZN30_INTERNAL_52f252ca_4_k_cu_main4cuda3std3__45__cpo7crbeginE:
	.zero		1
	.type		_ZN30_INTERNAL_52f252ca_4_k_cu_main4cuda3std6ranges3__45__cpo4nextE,@object
	.size		_ZN30_INTERNAL_52f252ca_4_k_cu_main4cuda3std6ranges3__45__cpo4nextE,(_ZN30_INTERNAL_52f252ca_4_k_cu_main4cuda3std6ranges3__45__cpo4swapE - _ZN30_INTERNAL_52f252ca_4_k_cu_main4cuda3std6ranges3__45__cpo4nextE)
_ZN30_INTERNAL_52f252ca_4_k_cu_main4cuda3std6ranges3__45__cpo4nextE:
	.zero		1
	.type		_ZN30_INTERNAL_52f252ca_4_k_cu_main4cuda3std6ranges3__45__cpo4swapE,@object
	.size		_ZN30_INTERNAL_52f252ca_4_k_cu_main4cuda3std6ranges3__45__cpo4swapE,(_ZN30_INTERNAL_52f252ca_4_k_cu_main6thrust24THRUST_300001_SM_1000_NS8cuda_cub10par_nosyncE - _ZN30_INTERNAL_52f252ca_4_k_cu_main4cuda3std6ranges3__45__cpo4swapE)
_ZN30_INTERNAL_52f252ca_4_k_cu_main4cuda3std6ranges3__45__cpo4swapE:
	.zero		1
	.type		_ZN30_INTERNAL_52f252ca_4_k_cu_main6thrust24THRUST_300001_SM_1000_NS8cuda_cub10par_nosyncE,@object
	.size		_ZN30_INTERNAL_52f252ca_4_k_cu_main6thrust24THRUST_300001_SM_1000_NS8cuda_cub10par_nosyncE,(_ZN30_INTERNAL_52f252ca_4_k_cu_main6thrust24THRUST_300001_SM_1000_NS12placeholders2_9E - _ZN30_INTERNAL_52f252ca_4_k_cu_main6thrust24THRUST_300001_SM_1000_NS8cuda_cub10par_nosyncE)
_ZN30_INTERNAL_52f252ca_4_k_cu_main6thrust24THRUST_300001_SM_1000_NS8cuda_cub10par_nosyncE:
	.zero		1
	.type		_ZN30_INTERNAL_52f252ca_4_k_cu_main6thrust24THRUST_300001_SM_1000_NS12placeholders2_9E,@object
	.size		_ZN30_INTERNAL_52f252ca_4_k_cu_main6thrust24THRUST_300001_SM_1000_NS12placeholders2_9E,(_ZN30_INTERNAL_52f252ca_4_k_cu_main4cuda3std3__432_GLOBAL__N__52f252ca_4_k_cu_main6ignoreE - _ZN30_INTERNAL_52f252ca_4_k_cu_main6thrust24THRUST_300001_SM_1000_NS12placeholders2_9E)
_ZN30_INTERNAL_52f252ca_4_k_cu_main6thrust24THRUST_300001_SM_1000_NS12placeholders2_9E:
	.zero		1
	.type		_ZN30_INTERNAL_52f252ca_4_k_cu_main4cuda3std3__432_GLOBAL__N__52f252ca_4_k_cu_main6ignoreE,@object
	.size		_ZN30_INTERNAL_52f252ca_4_k_cu_main4cuda3std3__432_GLOBAL__N__52f252ca_4_k_cu_main6ignoreE,(_ZN30_INTERNAL_52f252ca_4_k_cu_main4cuda3std6ranges3__45__cpo4dataE - _ZN30_INTERNAL_52f252ca_4_k_cu_main4cuda3std3__432_GLOBAL__N__52f252ca_4_k_cu_main6ignoreE)
_ZN30_INTERNAL_52f252ca_4_k_cu_main4cuda3std3__432_GLOBAL__N__52f252ca_4_k_cu_main6ignoreE:
	.zero		1
	.type		_ZN30_INTERNAL_52f252ca_4_k_cu_main4cuda3std6ranges3__45__cpo4dataE,@object
	.size		_ZN30_INTERNAL_52f252ca_4_k_cu_main4cuda3std6ranges3__45__cpo4dataE,(_ZN30_INTERNAL_52f252ca_4_k_cu_main6thrust24THRUST_300001_SM_1000_NS12placeholders2_1E - _ZN30_INTERNAL_52f252ca_4_k_cu_main4cuda3std6ranges3__45__cpo4dataE)
_ZN30_INTERNAL_52f252ca_4_k_cu_main4cuda3std6ranges3__45__cpo4dataE:
	.zero		1
	.type		_ZN30_INTERNAL_52f252ca_4_k_cu_main6thrust24THRUST_300001_SM_1000_NS12placeholders2_1E,@object
	.size		_ZN30_INTERNAL_52f252ca_4_k_cu_main6thrust24THRUST_300001_SM_1000_NS12placeholders2_1E,(_ZN30_INTERNAL_52f252ca_4_k_cu_main4cuda3std3__45__cpo5beginE - _ZN30_INTERNAL_52f252ca_4_k_cu_main6thrust24THRUST_300001_SM_1000_NS12placeholders2_1E)
_ZN30_INTERNAL_52f252ca_4_k_cu_main6thrust24THRUST_300001_SM_1000_NS12placeholders2_1E:
	.zero		1
	.type		_ZN30_INTERNAL_52f252ca_4_k_cu_main4cuda3std3__45__cpo5beginE,@object
	.size		_ZN30_INTERNAL_52f252ca_4_k_cu_main4cuda3std3__45__cpo5beginE,(_ZN30_INTERNAL_52f252ca_4_k_cu_main4cuda3std6ranges3__45__cpo5beginE - _ZN30_INTERNAL_52f252ca_4_k_cu_main4cuda3std3__45__cpo5beginE)
_ZN30_INTERNAL_52f252ca_4_k_cu_main4cuda3std3__45__cpo5beginE:
	.zero		1
	.type		_ZN30_INTERNAL_52f252ca_4_k_cu_main4cuda3std6ranges3__45__cpo5beginE,@object
	.size		_ZN30_INTERNAL_52f252ca_4_k_cu_main4cuda3std6ranges3__45__cpo5beginE,(_ZN30_INTERNAL_52f252ca_4_k_cu_main6thrust24THRUST_300001_SM_1000_NS12placeholders2_5E - _ZN30_INTERNAL_52f252ca_4_k_cu_main4cuda3std6ranges3__45__cpo5beginE)
_ZN30_INTERNAL_52f252ca_4_k_cu_main4cuda3std6ranges3__45__cpo5beginE:
	.zero		1
	.type		_ZN30_INTERNAL_52f252ca_4_k_cu_main6thrust24THRUST_300001_SM_1000_NS12placeholders2_5E,@object
	.size		_ZN30_INTERNAL_52f252ca_4_k_cu_main6thrust24THRUST_300001_SM_1000_NS12placeholders2_5E,(_ZN30_INTERNAL_52f252ca_4_k_cu_main4cuda3std3__45__cpo6rbeginE - _ZN30_INTERNAL_52f252ca_4_k_cu_main6thrust24THRUST_300001_SM_1000_NS12placeholders2_5E)
_ZN30_INTERNAL_52f252ca_4_k_cu_main6thrust24THRUST_300001_SM_1000_NS12placeholders2_5E:
	.zero		1
	.type		_ZN30_INTERNAL_52f252ca_4_k_cu_main4cuda3std3__45__cpo6rbeginE,@object
	.size		_ZN30_INTERNAL_52f252ca_4_k_cu_main4cuda3std3__45__cpo6rbeginE,(_ZN30_INTERNAL_52f252ca_4_k_cu_main4cuda3std6ranges3__45__cpo7advanceE - _ZN30_INTERNAL_52f252ca_4_k_cu_main4cuda3std3__45__cpo6rbeginE)
_ZN30_INTERNAL_52f252ca_4_k_cu_main4cuda3std3__45__cpo6rbeginE:
	.zero		1
	.type		_ZN30_INTERNAL_52f252ca_4_k_cu_main4cuda3std6ranges3__45__cpo7advanceE,@object
	.size		_ZN30_INTERNAL_52f252ca_4_k_cu_main4cuda3std6ranges3__45__cpo7advanceE,(_ZN30_INTERNAL_52f252ca_4_k_cu_main4cuda3std3__47nulloptE - _ZN30_INTERNAL_52f252ca_4_k_cu_main4cuda3std6ranges3__45__cpo7advanceE)
_ZN30_INTERNAL_52f252ca_4_k_cu_main4cuda3std6ranges3__45__cpo7advanceE:
	.zero		1
	.type		_ZN30_INTERNAL_52f252ca_4_k_cu_main4cuda3std3__47nulloptE,@object
	.size		_ZN30_INTERNAL_52f252ca_4_k_cu_main4cuda3std3__47nulloptE,(_ZN30_INTERNAL_52f252ca_4_k_cu_main4cuda3std6ranges3__45__cpo8distanceE - _ZN30_INTERNAL_52f252ca_4_k_cu_main4cuda3std3__47nulloptE)
_ZN30_INTERNAL_52f252ca_4_k_cu_main4cuda3std3__47nulloptE:
	.zero		1
	.type		_ZN30_INTERNAL_52f252ca_4_k_cu_main4cuda3std6ranges3__45__cpo8distanceE,@object
	.size		_ZN30_INTERNAL_52f252ca_4_k_cu_main4cuda3std6ranges3__45__cpo8distanceE,(_ZN30_INTERNAL_52f252ca_4_k_cu_main6thrust24THRUST_300001_SM_1000_NS12placeholders3_10E - _ZN30_INTERNAL_52f252ca_4_k_cu_main4cuda3std6ranges3__45__cpo8distanceE)
_ZN30_INTERNAL_52f252ca_4_k_cu_main4cuda3std6ranges3__45__cpo8distanceE:
	.zero		1
	.type		_ZN30_INTERNAL_52f252ca_4_k_cu_main6thrust24THRUST_300001_SM_1000_NS12placeholders3_10E,@object
	.size		_ZN30_INTERNAL_52f252ca_4_k_cu_main6thrust24THRUST_300001_SM_1000_NS12placeholders3_10E,(_ZN30_INTERNAL_52f252ca_4_k_cu_main4cuda3std3__419piecewise_constructE - _ZN30_INTERNAL_52f252ca_4_k_cu_main6thrust24THRUST_300001_SM_1000_NS12placeholders3_10E)
_ZN30_INTERNAL_52f252ca_4_k_cu_main6thrust24THRUST_300001_SM_1000_NS12placeholders3_10E:
	.zero		1
	.type		_ZN30_INTERNAL_52f252ca_4_k_cu_main4cuda3std3__419piecewise_constructE,@object
	.size		_ZN30_INTERNAL_52f252ca_4_k_cu_main4cuda3std3__419piecewise_constructE,(_ZN30_INTERNAL_52f252ca_4_k_cu_main4cuda3std6ranges3__45__cpo5cdataE - _ZN30_INTERNAL_52f252ca_4_k_cu_main4cuda3std3__419piecewise_constructE)
_ZN30_INTERNAL_52f252ca_4_k_cu_main4cuda3std3__419piecewise_constructE:
	.zero		1
	.type		_ZN30_INTERNAL_52f252ca_4_k_cu_main4cuda3std6ranges3__45__cpo5cdataE,@object
	.size		_ZN30_INTERNAL_52f252ca_4_k_cu_main4cuda3std6ranges3__45__cpo5cdataE,(_ZN30_INTERNAL_52f252ca_4_k_cu_main6thrust24THRUST_300001_SM_1000_NS12placeholders2_2E - _ZN30_INTERNAL_52f252ca_4_k_cu_main4cuda3std6ranges3__45__cpo5cdataE)
_ZN30_INTERNAL_52f252ca_4_k_cu_main4cuda3std6ranges3__45__cpo5cdataE:
	.zero		1
	.type		_ZN30_INTERNAL_52f252ca_4_k_cu_main6thrust24THRUST_300001_SM_1000_NS12placeholders2_2E,@object
	.size		_ZN30_INTERNAL_52f252ca_4_k_cu_main6thrust24THRUST_300001_SM_1000_NS12placeholders2_2E,(_ZN30_INTERNAL_52f252ca_4_k_cu_main4cuda3std3__45__cpo3endE - _ZN30_INTERNAL_52f252ca_4_k_cu_main6thrust24THRUST_300001_SM_1000_NS12placeholders2_2E)
_ZN30_INTERNAL_52f252ca_4_k_cu_main6thrust24THRUST_300001_SM_1000_NS12placeholders2_2E:
	.zero		1
	.type		_ZN30_INTERNAL_52f252ca_4_k_cu_main4cuda3std3__45__cpo3endE,@object
	.size		_ZN30_INTERNAL_52f252ca_4_k_cu_main4cuda3std3__45__cpo3endE,(_ZN30_INTERNAL_52f252ca_4_k_cu_main4cuda3std6ranges3__45__cpo3endE - _ZN30_INTERNAL_52f252ca_4_k_cu_main4cuda3std3__45__cpo3endE)
_ZN30_INTERNAL_52f252ca_4_k_cu_main4cuda3std3__45__cpo3endE:
	.zero		1
	.type		_ZN30_INTERNAL_52f252ca_4_k_cu_main4cuda3std6ranges3__45__cpo3endE,@object
	.size		_ZN30_INTERNAL_52f252ca_4_k_cu_main4cuda3std6ranges3__45__cpo3endE,(_ZN30_INTERNAL_52f252ca_4_k_cu_main6thrust24THRUST_300001_SM_1000_NS12placeholders2_6E - _ZN30_INTERNAL_52f252ca_4_k_cu_main4cuda3std6ranges3__45__cpo3endE)
_ZN30_INTERNAL_52f252ca_4_k_cu_main4cuda3std6ranges3__45__cpo3endE:
	.zero		1
	.type		_ZN30_INTERNAL_52f252ca_4_k_cu_main6thrust24THRUST_300001_SM_1000_NS12placeholders2_6E,@object
	.size		_ZN30_INTERNAL_52f252ca_4_k_cu_main6thrust24THRUST_300001_SM_1000_NS12placeholders2_6E,(_ZN30_INTERNAL_52f252ca_4_k_cu_main4cuda3std3__45__cpo4rendE - _ZN30_INTERNAL_52f252ca_4_k_cu_main6thrust24THRUST_300001_SM_1000_NS12placeholders2_6E)
_ZN30_INTERNAL_52f252ca_4_k_cu_main6thrust24THRUST_300001_SM_1000_NS12placeholders2_6E:
	.zero		1
	.type		_ZN30_INTERNAL_52f252ca_4_k_cu_main4cuda3std3__45__cpo4rendE,@object
	.size		_ZN30_INTERNAL_52f252ca_4_k_cu_main4cuda3std3__45__cpo4rendE,(_ZN30_INTERNAL_52f252ca_4_k_cu_main4cuda3std6ranges3__45__cpo9iter_swapE - _ZN30_INTERNAL_52f252ca_4_k_cu_main4cuda3std3__45__cpo4rendE)
_ZN30_INTERNAL_52f252ca_4_k_cu_main4cuda3std3__45__cpo4rendE:
	.zero		1
	.type		_ZN30_INTERNAL_52f252ca_4_k_cu_main4cuda3std6ranges3__45__cpo9iter_swapE,@object
	.size		_ZN30_INTERNAL_52f252ca_4_k_cu_main4cuda3std6ranges3__45__cpo9iter_swapE,(_ZN30_INTERNAL_52f252ca_4_k_cu_main4cuda3std3__48unexpectE - _ZN30_INTERNAL_52f252ca_4_k_cu_main4cuda3std6ranges3__45__cpo9iter_swapE)
_ZN30_INTERNAL_52f252ca_4_k_cu_main4cuda3std6ranges3__45__cpo9iter_swapE:
	.zero		1
	.type		_ZN30_INTERNAL_52f252ca_4_k_cu_main4cuda3std3__48unexpectE,@object
	.size		_ZN30_INTERNAL_52f252ca_4_k_cu_main4cuda3std3__48unexpectE,(_ZN30_INTERNAL_52f252ca_4_k_cu_main6thrust24THRUST_300001_SM_1000_NS8cuda_cub3parE - _ZN30_INTERNAL_52f252ca_4_k_cu_main4cuda3std3__48unexpectE)
_ZN30_INTERNAL_52f252ca_4_k_cu_main4cuda3std3__48unexpectE:
	.zero		1
	.type		_ZN30_INTERNAL_52f252ca_4_k_cu_main6thrust24THRUST_300001_SM_1000_NS8cuda_cub3parE,@object
	.size		_ZN30_INTERNAL_52f252ca_4_k_cu_main6thrust24THRUST_300001_SM_1000_NS8cuda_cub3parE,(_ZN30_INTERNAL_52f252ca_4_k_cu_main6thrust24THRUST_300001_SM_1000_NS12placeholders2_4E - _ZN30_INTERNAL_52f252ca_4_k_cu_main6thrust24THRUST_300001_SM_1000_NS8cuda_cub3parE)
_ZN30_INTERNAL_52f252ca_4_k_cu_main6thrust24THRUST_300001_SM_1000_NS8cuda_cub3parE:
	.zero		1
	.type		_ZN30_INTERNAL_52f252ca_4_k_cu_main6thrust24THRUST_300001_SM_1000_NS12placeholders2_4E,@object
	.size		_ZN30_INTERNAL_52f252ca_4_k_cu_main6thrust24THRUST_300001_SM_1000_NS12placeholders2_4E,(_ZN30_INTERNAL_52f252ca_4_k_cu_main4cuda3std3__45__cpo4cendE - _ZN30_INTERNAL_52f252ca_4_k_cu_main6thrust24THRUST_300001_SM_1000_NS12placeholders2_4E)
_ZN30_INTERNAL_52f252ca_4_k_cu_main6thrust24THRUST_300001_SM_1000_NS12placeholders2_4E:
	.zero		1
	.type		_ZN30_INTERNAL_52f252ca_4_k_cu_main4cuda3std3__45__cpo4cendE,@object
	.size		_ZN30_INTERNAL_52f252ca_4_k_cu_main4cuda3std3__45__cpo4cendE,(_ZN30_INTERNAL_52f252ca_4_k_cu_main4cuda3std6ranges3__45__cpo4cendE - _ZN30_INTERNAL_52f252ca_4_k_cu_main4cuda3std3__45__cpo4cendE)
_ZN30_INTERNAL_52f252ca_4_k_cu_main4cuda3std3__45__cpo4cendE:
	.zero		1
	.type		_ZN30_INTERNAL_52f252ca_4_k_cu_main4cuda3std6ranges3__45__cpo4cendE,@object
	.size		_ZN30_INTERNAL_52f252ca_4_k_cu_main4cuda3std6ranges3__45__cpo4cendE,(_ZN30_INTERNAL_52f252ca_4_k_cu_main4cuda3std3__420unreachable_sentinelE - _ZN30_INTERNAL_52f252ca_4_k_cu_main4cuda3std6ranges3__45__cpo4cendE)
_ZN30_INTERNAL_52f252ca_4_k_cu_main4cuda3std6ranges3__45__cpo4cendE:
	.zero		1
	.type		_ZN30_INTERNAL_52f252ca_4_k_cu_main4cuda3std3__420unreachable_sentinelE,@object
	.size		_ZN30_INTERNAL_52f252ca_4_k_cu_main4cuda3std3__420unreachable_sentinelE,(_ZN30_INTERNAL_52f252ca_4_k_cu_main4cuda3std6ranges3__45__cpo5ssizeE - _ZN30_INTERNAL_52f252ca_4_k_cu_main4cuda3std3__420unreachable_sentinelE)
_ZN30_INTERNAL_52f252ca_4_k_cu_main4cuda3std3__420unreachable_sentinelE:
	.zero		1
	.type		_ZN30_INTERNAL_52f252ca_4_k_cu_main4cuda3std6ranges3__45__cpo5ssizeE,@object
	.size		_ZN30_INTERNAL_52f252ca_4_k_cu_main4cuda3std6ranges3__45__cpo5ssizeE,(_ZN30_INTERNAL_52f252ca_4_k_cu_main6thrust24THRUST_300001_SM_1000_NS12placeholders2_8E - _ZN30_INTERNAL_52f252ca_4_k_cu_main4cuda3std6ranges3__45__cpo5ssizeE)
_ZN30_INTERNAL_52f252ca_4_k_cu_main4cuda3std6ranges3__45__cpo5ssizeE:
	.zero		1
	.type		_ZN30_INTERNAL_52f252ca_4_k_cu_main6thrust24THRUST_300001_SM_1000_NS12placeholders2_8E,@object
	.size		_ZN30_INTERNAL_52f252ca_4_k_cu_main6thrust24THRUST_300001_SM_1000_NS12placeholders2_8E,(_ZN30_INTERNAL_52f252ca_4_k_cu_main4cuda3std3__45__cpo5crendE - _ZN30_INTERNAL_52f252ca_4_k_cu_main6thrust24THRUST_300001_SM_1000_NS12placeholders2_8E)
_ZN30_INTERNAL_52f252ca_4_k_cu_main6thrust24THRUST_300001_SM_1000_NS12placeholders2_8E:
	.zero		1
	.type		_ZN30_INTERNAL_52f252ca_4_k_cu_main4cuda3std3__45__cpo5crendE,@object
	.size		_ZN30_INTERNAL_52f252ca_4_k_cu_main4cuda3std3__45__cpo5crendE,(_ZN30_INTERNAL_52f252ca_4_k_cu_main4cuda3std6ranges3__45__cpo4prevE - _ZN30_INTERNAL_52f252ca_4_k_cu_main4cuda3std3__45__cpo5crendE)
_ZN30_INTERNAL_52f252ca_4_k_cu_main4cuda3std3__45__cpo5crendE:
	.zero		1
	.type		_ZN30_INTERNAL_52f252ca_4_k_cu_main4cuda3std6ranges3__45__cpo4prevE,@object
	.size		_ZN30_INTERNAL_52f252ca_4_k_cu_main4cuda3std6ranges3__45__cpo4prevE,(_ZN30_INTERNAL_52f252ca_4_k_cu_main4cuda3std6ranges3__45__cpo9iter_moveE - _ZN30_INTERNAL_52f252ca_4_k_cu_main4cuda3std6ranges3__45__cpo4prevE)
_ZN30_INTERNAL_52f252ca_4_k_cu_main4cuda3std6ranges3__45__cpo4prevE:
	.zero		1
	.type		_ZN30_INTERNAL_52f252ca_4_k_cu_main4cuda3std6ranges3__45__cpo9iter_moveE,@object
	.size		_ZN30_INTERNAL_52f252ca_4_k_cu_main4cuda3std6ranges3__45__cpo9iter_moveE,(_ZN30_INTERNAL_52f252ca_4_k_cu_main6thrust24THRUST_300001_SM_1000_NS6system6detail10sequential3seqE - _ZN30_INTERNAL_52f252ca_4_k_cu_main4cuda3std6ranges3__45__cpo9iter_moveE)
_ZN30_INTERNAL_52f252ca_4_k_cu_main4cuda3std6ranges3__45__cpo9iter_moveE:
	.zero		1
	.type		_ZN30_INTERNAL_52f252ca_4_k_cu_main6thrust24THRUST_300001_SM_1000_NS6system6detail10sequential3seqE,@object
	.size		_ZN30_INTERNAL_52f252ca_4_k_cu_main6thrust24THRUST_300001_SM_1000_NS6system6detail10sequential3seqE,(.L_31 - _ZN30_INTERNAL_52f252ca_4_k_cu_main6thrust24THRUST_300001_SM_1000_NS6system6detail10sequential3seqE)
_ZN30_INTERNAL_52f252ca_4_k_cu_main6thrust24THRUST_300001_SM_1000_NS6system6detail10sequential3seqE:
	.zero		1
.L_31:


//--------------------- .nv.constant0._ZN3cub18CUB_300001_SM_10006detail9transform16transform_kernelINS2_10policy_hubILb1EN4cuda3std3__45tupleIJN6thrust24THRUST_300001_SM_1000_NS20permutation_iteratorINSA_12zip_iteratorINS8_IJNSA_6detail15normal_iteratorINSA_10device_ptrIfEEEESH_EEEEENSE_INSF_IiEEEEEEEEEE10policy1000ElNS7_10__identityENSA_25transform_output_iteratorI7FunctorSH_EEJSM_EEEvT0_iT1_T2_DpNS2_10kernel_argIT3_EE --------------------------
	.section	.nv.constant0._ZN3cub18CUB_300001_SM_10006detail9transform16transform_kernelINS2_10policy_hubILb1EN4cuda3std3__45tupleIJN6thrust24THRUST_300001_SM_1000_NS20permutation_iteratorINSA_12zip_iteratorINS8_IJNSA_6detail15normal_iteratorINSA_10device_ptrIfEEEESH_EEEEENSE_INSF_IiEEEEEEEEEE10policy1000ElNS7_10__identityENSA_25transform_output_iteratorI7FunctorSH_EEJSM_EEEvT0_iT1_T2_DpNS2_10kernel_argIT3_EE,"a",@progbits
	.sectionflags	@""
	.align	4
.nv.constant0._ZN3cub18CUB_300001_SM_10006detail9transform16transform_kernelINS2_10policy_hubILb1EN4cuda3std3__45tupleIJN6thrust24THRUST_300001_SM_1000_NS20permutation_iteratorINSA_12zip_iteratorINS8_IJNSA_6detail15normal_iteratorINSA_10device_ptrIfEEEESH_EEEEENSE_INSF_IiEEEEEEEEEE10policy1000ElNS7_10__identityENSA_25transform_output_iteratorI7FunctorSH_EEJSM_EEEvT0_iT1_T2_DpNS2_10kernel_argIT3_EE:
	.zero		952


//--------------------- .nv.constant0._ZN3cub18CUB_300001_SM_10006detail9transform16transform_kernelINS2_10policy_hubILb1EN4cuda3std3__45tupleIJN6thrust24THRUST_300001_SM_1000_NS20permutation_iteratorINSA_12zip_iteratorINS8_IJNSA_6detail15normal_iteratorINSA_10device_ptrIfEEEESH_EEEEENSE_INSF_IiEEEEEEEEEE10policy1000EiNS7_10__identityENSA_25transform_output_iteratorI7FunctorSH_EEJSM_EEEvT0_iT1_T2_DpNS2_10kernel_argIT3_EE --------------------------
	.section	.nv.constant0._ZN3cub18CUB_300001_SM_10006detail9transform16transform_kernelINS2_10policy_hubILb1EN4cuda3std3__45tupleIJN6thrust24THRUST_300001_SM_1000_NS20permutation_iteratorINSA_12zip_iteratorINS8_IJNSA_6detail15normal_iteratorINSA_10device_ptrIfEEEESH_EEEEENSE_INSF_IiEEEEEEEEEE10policy1000EiNS7_10__identityENSA_25transform_output_iteratorI7FunctorSH_EEJSM_EEEvT0_iT1_T2_DpNS2_10kernel_argIT3_EE,"a",@progbits
	.sectionflags	@""
	.align	4
.nv.constant0._ZN3cub18CUB_300001_SM_10006detail9transform16transform_kernelINS2_10policy_hubILb1EN4cuda3std3__45tupleIJN6thrust24THRUST_300001_SM_1000_NS20permutation_iteratorINSA_12zip_iteratorINS8_IJNSA_6detail15normal_iteratorINSA_10device_ptrIfEEEESH_EEEEENSE_INSF_IiEEEEEEEEEE10policy1000EiNS7_10__identityENSA_25transform_output_iteratorI7FunctorSH_EEJSM_EEEvT0_iT1_T2_DpNS2_10kernel_argIT3_EE:
	.zero		952


//--------------------- .nv.constant0._ZN3cub18CUB_300001_SM_10006detail11EmptyKernelIvEEvv --------------------------
	.section	.nv.constant0._ZN3cub18CUB_300001_SM_10006detail11EmptyKernelIvEEvv,"a",@progbits
	.sectionflags	@""
	.align	4
.nv.constant0._ZN3cub18CUB_300001_SM_10006detail11EmptyKernelIvEEvv:
	.zero		896


//--------------------- SYMBOLS --------------------------

	.type		.nv.reservedSmem.offset0,@object
	.size		.nv.reservedSmem.offset0,0x4
